//
// Generated by NVIDIA NVVM Compiler
//
// Compiler Build ID: CL-36424714
// Cuda compilation tools, release 13.0, V13.0.88
// Based on NVVM 20.0.0
//

.version 9.0
.target sm_100
.address_size 64

	// .globl	_Z8solutionxxiPiPx

.visible .entry _Z8solutionxxiPiPx(
	.param .u64 _Z8solutionxxiPiPx_param_0,
	.param .u64 _Z8solutionxxiPiPx_param_1,
	.param .u32 _Z8solutionxxiPiPx_param_2,
	.param .u64 .ptr .align 1 _Z8solutionxxiPiPx_param_3,
	.param .u64 .ptr .align 1 _Z8solutionxxiPiPx_param_4
)
{
	.reg .pred 	%p<31>;
	.reg .b32 	%r<52>;
	.reg .b64 	%rd<170>;

	ld.param.u64 	%rd86, [_Z8solutionxxiPiPx_param_0];
	ld.param.u64 	%rd87, [_Z8solutionxxiPiPx_param_1];
	ld.param.u32 	%r2, [_Z8solutionxxiPiPx_param_2];
	ld.param.u64 	%rd88, [_Z8solutionxxiPiPx_param_3];
	ld.param.u64 	%rd89, [_Z8solutionxxiPiPx_param_4];
	cvta.to.global.u64 	%rd1, %rd88;
	cvta.to.global.u64 	%rd2, %rd89;
	mov.u32 	%r3, %ntid.x;
	mov.u32 	%r4, %ctaid.x;
	mov.u32 	%r5, %tid.x;
	mad.lo.s32 	%r6, %r3, %r4, %r5;
	cvt.u64.u32 	%rd90, %r6;
	mul.lo.s64 	%rd141, %rd87, %rd90;
	setp.lt.s64 	%p1, %rd87, 1;
	setp.ge.s64 	%p2, %rd141, %rd86;
	or.pred  	%p3, %p1, %p2;
	@%p3 bra 	$L__BB0_49;
	cvt.s64.s32 	%rd4, %r2;
	setp.lt.s32 	%p4, %r2, 1;
	add.s64 	%rd91, %rd141, %rd87;
	min.s64 	%rd5, %rd91, %rd86;
	@%p4 bra 	$L__BB0_44;
	and.b64  	%rd6, %rd4, 2147483644;
	and.b32  	%r1, %r2, 3;
	cvt.u32.u64 	%r32, %rd4;
$L__BB0_3:
	setp.lt.u32 	%p9, %r2, 4;
	mov.b64 	%rd155, 0;
	mov.u64 	%rd142, %rd6;
	mov.u64 	%rd143, %rd141;
	@%p9 bra 	$L__BB0_18;
$L__BB0_4:
	or.b64  	%rd98, %rd143, %rd4;
	and.b64  	%rd99, %rd98, -4294967296;
	setp.ne.s64 	%p10, %rd99, 0;
	@%p10 bra 	$L__BB0_6;
	cvt.u32.u64 	%r13, %rd143;
	div.u32 	%r14, %r13, %r32;
	mul.lo.s32 	%r15, %r14, %r32;
	sub.s32 	%r16, %r13, %r15;
	cvt.u64.u32 	%rd145, %r14;
	cvt.u64.u32 	%rd146, %r16;
	bra.uni 	$L__BB0_7;
$L__BB0_6:
	div.s64 	%rd145, %rd143, %rd4;
	mul.lo.s64 	%rd100, %rd145, %rd4;
	sub.s64 	%rd146, %rd143, %rd100;
$L__BB0_7:
	mad.lo.s64 	%rd17, %rd155, 10, %rd146;
	or.b64  	%rd101, %rd145, %rd4;
	and.b64  	%rd102, %rd101, -4294967296;
	setp.ne.s64 	%p11, %rd102, 0;
	@%p11 bra 	$L__BB0_9;
	cvt.u32.u64 	%r18, %rd145;
	div.u32 	%r19, %r18, %r32;
	mul.lo.s32 	%r20, %r19, %r32;
	sub.s32 	%r21, %r18, %r20;
	cvt.u64.u32 	%rd147, %r19;
	cvt.u64.u32 	%rd148, %r21;
	bra.uni 	$L__BB0_10;
$L__BB0_9:
	div.s64 	%rd147, %rd145, %rd4;
	mul.lo.s64 	%rd103, %rd147, %rd4;
	sub.s64 	%rd148, %rd145, %rd103;
$L__BB0_10:
	mad.lo.s64 	%rd24, %rd17, 10, %rd148;
	or.b64  	%rd104, %rd147, %rd4;
	and.b64  	%rd105, %rd104, -4294967296;
	setp.ne.s64 	%p12, %rd105, 0;
	@%p12 bra 	$L__BB0_12;
	cvt.u32.u64 	%r23, %rd147;
	div.u32 	%r24, %r23, %r32;
	mul.lo.s32 	%r25, %r24, %r32;
	sub.s32 	%r26, %r23, %r25;
	cvt.u64.u32 	%rd149, %r24;
	cvt.u64.u32 	%rd150, %r26;
	bra.uni 	$L__BB0_13;
$L__BB0_12:
	div.s64 	%rd149, %rd147, %rd4;
	mul.lo.s64 	%rd106, %rd149, %rd4;
	sub.s64 	%rd150, %rd147, %rd106;
$L__BB0_13:
	mad.lo.s64 	%rd31, %rd24, 10, %rd150;
	or.b64  	%rd107, %rd149, %rd4;
	and.b64  	%rd108, %rd107, -4294967296;
	setp.ne.s64 	%p13, %rd108, 0;
	@%p13 bra 	$L__BB0_15;
	cvt.u32.u64 	%r28, %rd149;
	div.u32 	%r29, %r28, %r32;
	mul.lo.s32 	%r30, %r29, %r32;
	sub.s32 	%r31, %r28, %r30;
	cvt.u64.u32 	%rd143, %r29;
	cvt.u64.u32 	%rd152, %r31;
	bra.uni 	$L__BB0_16;
$L__BB0_15:
	div.s64 	%rd143, %rd149, %rd4;
	mul.lo.s64 	%rd109, %rd143, %rd4;
	sub.s64 	%rd152, %rd149, %rd109;
$L__BB0_16:
	mad.lo.s64 	%rd155, %rd31, 10, %rd152;
	add.s64 	%rd142, %rd142, -4;
	setp.ne.s64 	%p14, %rd142, 0;
	@%p14 bra 	$L__BB0_4;
	mul.lo.s64 	%rd40, %rd155, 10;
	mov.u64 	%rd161, %rd155;
	mov.u64 	%rd155, %rd40;
$L__BB0_18:
	setp.eq.s32 	%p15, %r1, 0;
	@%p15 bra 	$L__BB0_31;
	or.b64  	%rd110, %rd143, %rd4;
	and.b64  	%rd111, %rd110, -4294967296;
	setp.ne.s64 	%p16, %rd111, 0;
	@%p16 bra 	$L__BB0_21;
	cvt.u32.u64 	%r33, %rd143;
	div.u32 	%r34, %r33, %r32;
	mul.lo.s32 	%r35, %r34, %r32;
	sub.s32 	%r36, %r33, %r35;
	cvt.u64.u32 	%rd156, %r34;
	cvt.u64.u32 	%rd157, %r36;
	bra.uni 	$L__BB0_22;
$L__BB0_21:
	div.s64 	%rd156, %rd143, %rd4;
	mul.lo.s64 	%rd112, %rd156, %rd4;
	sub.s64 	%rd157, %rd143, %rd112;
$L__BB0_22:
	setp.eq.s32 	%p17, %r1, 1;
	add.s64 	%rd161, %rd157, %rd155;
	@%p17 bra 	$L__BB0_31;
	or.b64  	%rd113, %rd156, %rd4;
	and.b64  	%rd114, %rd113, -4294967296;
	setp.ne.s64 	%p18, %rd114, 0;
	@%p18 bra 	$L__BB0_25;
	cvt.u32.u64 	%r38, %rd156;
	div.u32 	%r39, %r38, %r32;
	mul.lo.s32 	%r40, %r39, %r32;
	sub.s32 	%r41, %r38, %r40;
	cvt.u64.u32 	%rd158, %r39;
	cvt.u64.u32 	%rd159, %r41;
	bra.uni 	$L__BB0_26;
$L__BB0_25:
	div.s64 	%rd158, %rd156, %rd4;
	mul.lo.s64 	%rd115, %rd158, %rd4;
	sub.s64 	%rd159, %rd156, %rd115;
$L__BB0_26:
	setp.eq.s32 	%p19, %r1, 2;
	mad.lo.s64 	%rd161, %rd161, 10, %rd159;
	@%p19 bra 	$L__BB0_31;
	or.b64  	%rd116, %rd158, %rd4;
	and.b64  	%rd117, %rd116, -4294967296;
	setp.ne.s64 	%p20, %rd117, 0;
	@%p20 bra 	$L__BB0_29;
	cvt.u32.u64 	%r43, %rd158;
	rem.u32 	%r44, %r43, %r32;
	cvt.u64.u32 	%rd160, %r44;
	bra.uni 	$L__BB0_30;
$L__BB0_29:
	rem.s64 	%rd160, %rd158, %rd4;
$L__BB0_30:
	mad.lo.s64 	%rd161, %rd161, 10, %rd160;
$L__BB0_31:
	mov.b64 	%rd162, 0;
	cvt.u32.u64 	%r46, %rd161;
$L__BB0_32:
	shl.b64 	%rd119, %rd162, 3;
	add.s64 	%rd120, %rd2, %rd119;
	ld.global.u64 	%rd64, [%rd120];
	or.b64  	%rd121, %rd161, %rd64;
	and.b64  	%rd122, %rd121, -4294967296;
	setp.ne.s64 	%p21, %rd122, 0;
	@%p21 bra 	$L__BB0_34;
	cvt.u32.u64 	%r45, %rd64;
	div.u32 	%r47, %r46, %r45;
	cvt.u64.u32 	%rd163, %r47;
	bra.uni 	$L__BB0_35;
$L__BB0_34:
	div.s64 	%rd163, %rd161, %rd64;
$L__BB0_35:
	mul.hi.s64 	%rd123, %rd163, 7378697629483820647;
	shr.u64 	%rd124, %rd123, 63;
	shr.s64 	%rd125, %rd123, 2;
	add.s64 	%rd126, %rd125, %rd124;
	mul.lo.s64 	%rd127, %rd126, 10;
	sub.s64 	%rd68, %rd163, %rd127;
	mov.u64 	%rd164, %rd162;
$L__BB0_36:
	add.s64 	%rd70, %rd164, 1;
	setp.lt.s64 	%p22, %rd70, %rd4;
	@%p22 bra 	$L__BB0_39;
	add.s64 	%rd162, %rd162, 1;
	setp.ne.s64 	%p23, %rd162, %rd4;
	@%p23 bra 	$L__BB0_32;
	atom.global.add.u32 	%r48, [%rd1], 1;
	bra.uni 	$L__BB0_43;
$L__BB0_39:
	shl.b64 	%rd128, %rd164, 3;
	add.s64 	%rd129, %rd2, %rd128;
	ld.global.u64 	%rd72, [%rd129+8];
	or.b64  	%rd130, %rd161, %rd72;
	and.b64  	%rd131, %rd130, -4294967296;
	setp.ne.s64 	%p24, %rd131, 0;
	@%p24 bra 	$L__BB0_41;
	cvt.u32.u64 	%r49, %rd72;
	div.u32 	%r51, %r46, %r49;
	cvt.u64.u32 	%rd165, %r51;
	bra.uni 	$L__BB0_42;
$L__BB0_41:
	div.s64 	%rd165, %rd161, %rd72;
$L__BB0_42:
	mul.hi.s64 	%rd132, %rd165, 7378697629483820647;
	shr.u64 	%rd133, %rd132, 63;
	shr.s64 	%rd134, %rd132, 2;
	add.s64 	%rd135, %rd134, %rd133;
	mul.lo.s64 	%rd136, %rd135, 10;
	sub.s64 	%rd137, %rd165, %rd136;
	setp.ne.s64 	%p25, %rd68, %rd137;
	sub.s64 	%rd138, %rd68, %rd137;
	sub.s64 	%rd139, %rd162, %rd70;
	setp.ne.s64 	%p26, %rd138, %rd139;
	and.pred  	%p27, %p25, %p26;
	sub.s64 	%rd140, %rd70, %rd162;
	setp.ne.s64 	%p28, %rd138, %rd140;
	and.pred  	%p29, %p27, %p28;
	mov.u64 	%rd164, %rd70;
	@%p29 bra 	$L__BB0_36;
$L__BB0_43:
	add.s64 	%rd141, %rd141, 1;
	setp.lt.s64 	%p30, %rd141, %rd5;
	@%p30 bra 	$L__BB0_3;
	bra.uni 	$L__BB0_49;
$L__BB0_44:
	add.s64 	%rd92, %rd141, 1;
	max.s64 	%rd77, %rd5, %rd92;
	sub.s64 	%rd93, %rd77, %rd141;
	and.b64  	%rd78, %rd93, 3;
	setp.eq.s64 	%p5, %rd78, 0;
	mov.u64 	%rd168, %rd141;
	@%p5 bra 	$L__BB0_47;
	mov.b64 	%rd167, 0;
	mov.u64 	%rd168, %rd141;
$L__BB0_46:
	.pragma "nounroll";
	atom.global.add.u32 	%r7, [%rd1], 1;
	add.s64 	%rd168, %rd168, 1;
	add.s64 	%rd167, %rd167, 1;
	setp.ne.s64 	%p6, %rd167, %rd78;
	@%p6 bra 	$L__BB0_46;
$L__BB0_47:
	sub.s64 	%rd95, %rd141, %rd77;
	setp.gt.u64 	%p7, %rd95, -4;
	@%p7 bra 	$L__BB0_49;
$L__BB0_48:
	atom.global.add.u32 	%r8, [%rd1], 1;
	atom.global.add.u32 	%r9, [%rd1], 1;
	atom.global.add.u32 	%r10, [%rd1], 1;
	atom.global.add.u32 	%r11, [%rd1], 1;
	add.s64 	%rd168, %rd168, 4;
	setp.lt.s64 	%p8, %rd168, %rd5;
	@%p8 bra 	$L__BB0_48;
$L__BB0_49:
	ret;

}


// ===== COMPILED SASS (sm_100) =====

	.target	sm_100

	.elftype	@"ET_EXEC"


//--------------------- .note.nv.tkinfo           --------------------------
	.section	.note.nv.tkinfo,"",@"SHT_NOTE"
	.sectionflags	@"SHF_NOTE_NV_TKINFO"
	.tkinfo
        /*0018*/ 	.word	0x00000002
        /*0030*/ 	.string	""
        /*0030*/ 	.string	"ptxas"
        /*0030*/ 	.string	"Cuda compilation tools, release 13.0, V13.0.88"
        /*0030*/ 	.string	"Build cuda_13.0.r13.0/compiler.36424714_0"
        /*0030*/ 	.string	"-arch sm_100 -m 64 "



//--------------------- .note.nv.cuinfo           --------------------------
	.section	.note.nv.cuinfo,"",@"SHT_NOTE"
	.sectionflags	@"SHF_NOTE_NV_CUINFO"
        /*0018*/ 	.short	0x0002
        /*001a*/ 	.short	0x0064
        /*001c*/ 	.short	0x0082
	.zero		2


//--------------------- .nv.info                  --------------------------
	.section	.nv.info,"",@"SHT_CUDA_INFO"
	.align	4


	//----- nvinfo : EIATTR_REGCOUNT
	.align		4
        /*0000*/ 	.byte	0x04, 0x2f
        /*0002*/ 	.short	(.L_1 - .L_0)
	.align		4
.L_0:
        /*0004*/ 	.word	index@(_Z8solutionxxiPiPx)
        /*0008*/ 	.word	0x00000020


	//----- nvinfo : EIATTR_FRAME_SIZE
	.align		4
.L_1:
        /*000c*/ 	.byte	0x04, 0x11
        /*000e*/ 	.short	(.L_3 - .L_2)
	.align		4
.L_2:
        /*0010*/ 	.word	index@($__internal_1_$__cuda_sm20_rem_s64)
        /*0014*/ 	.word	0x00000000


	//----- nvinfo : EIATTR_FRAME_SIZE
	.align		4
.L_3:
        /*0018*/ 	.byte	0x04, 0x11
        /*001a*/ 	.short	(.L_5 - .L_4)
	.align		4
.L_4:
        /*001c*/ 	.word	index@($__internal_0_$__cuda_sm20_div_s64)
        /*0020*/ 	.word	0x00000000


	//----- nvinfo : EIATTR_FRAME_SIZE
	.align		4
.L_5:
        /*0024*/ 	.byte	0x04, 0x11
        /*0026*/ 	.short	(.L_7 - .L_6)
	.align		4
.L_6:
        /*0028*/ 	.word	index@(_Z8solutionxxiPiPx)
        /*002c*/ 	.word	0x00000000


	//----- nvinfo : EIATTR_MIN_STACK_SIZE
	.align		4
.L_7:
        /*0030*/ 	.byte	0x04, 0x12
        /*0032*/ 	.short	(.L_9 - .L_8)
	.align		4
.L_8:
        /*0034*/ 	.word	index@(_Z8solutionxxiPiPx)
        /*0038*/ 	.word	0x00000000
.L_9:


//--------------------- .nv.compat                --------------------------
	.section	.nv.compat,"",@"SHT_CUDA_COMPAT_INFO"
	.align	4
        /*0000*/ 	.byte	0x02, 0x09, 0x00, 0x00, 0x02, 0x02, 0x01, 0x00, 0x02, 0x05, 0x05, 0x00, 0x03, 0x07, 0x01, 0x01
        /*0010*/ 	.byte	0x02, 0x03, 0x00, 0x00, 0x02, 0x06, 0x01, 0x00, 0x04, 0x0b, 0x08, 0x00, 0x09, 0x00, 0x00, 0x00
        /*0020*/ 	.byte	0x00, 0x00, 0x00, 0x00


//--------------------- .nv.info._Z8solutionxxiPiPx --------------------------
	.section	.nv.info._Z8solutionxxiPiPx,"",@"SHT_CUDA_INFO"
	.sectionflags	@""
	.align	4


	//----- nvinfo : EIATTR_CUDA_API_VERSION
	.align		4
        /*0000*/ 	.byte	0x04, 0x37
        /*0002*/ 	.short	(.L_11 - .L_10)
.L_10:
        /*0004*/ 	.word	0x00000082


	//----- nvinfo : EIATTR_KPARAM_INFO
	.align		4
.L_11:
        /*0008*/ 	.byte	0x04, 0x17
        /*000a*/ 	.short	(.L_13 - .L_12)
.L_12:
        /*000c*/ 	.word	0x00000000
        /*0010*/ 	.short	0x0004
        /*0012*/ 	.short	0x0020
        /*0014*/ 	.byte	0x00, 0xf5, 0x21, 0x00


	//----- nvinfo : EIATTR_KPARAM_INFO
	.align		4
.L_13:
        /*0018*/ 	.byte	0x04, 0x17
        /*001a*/ 	.short	(.L_15 - .L_14)
.L_14:
        /*001c*/ 	.word	0x00000000
        /*0020*/ 	.short	0x0003
        /*0022*/ 	.short	0x0018
        /*0024*/ 	.byte	0x00, 0xf5, 0x21, 0x00


	//----- nvinfo : EIATTR_KPARAM_INFO
	.align		4
.L_15:
        /*0028*/ 	.byte	0x04, 0x17
        /*002a*/ 	.short	(.L_17 - .L_16)
.L_16:
        /*002c*/ 	.word	0x00000000
        /*0030*/ 	.short	0x0002
        /*0032*/ 	.short	0x0010
        /*0034*/ 	.byte	0x00, 0xf0, 0x11, 0x00


	//----- nvinfo : EIATTR_KPARAM_INFO
	.align		4
.L_17:
        /*0038*/ 	.byte	0x04, 0x17
        /*003a*/ 	.short	(.L_19 - .L_18)
.L_18:
        /*003c*/ 	.word	0x00000000
        /*0040*/ 	.short	0x0001
        /*0042*/ 	.short	0x0008
        /*0044*/ 	.byte	0x00, 0xf0, 0x21, 0x00


	//----- nvinfo : EIATTR_KPARAM_INFO
	.align		4
.L_19:
        /*0048*/ 	.byte	0x04, 0x17
        /*004a*/ 	.short	(.L_21 - .L_20)
.L_20:
        /*004c*/ 	.word	0x00000000
        /*0050*/ 	.short	0x0000
        /*0052*/ 	.short	0x0000
        /*0054*/ 	.byte	0x00, 0xf0, 0x21, 0x00


	//----- nvinfo : EIATTR_SPARSE_MMA_MASK
	.align		4
.L_21:
        /*0058*/ 	.byte	0x03, 0x50
        /*005a*/ 	.short	0x0000


	//----- nvinfo : EIATTR_MAXREG_COUNT
	.align		4
        /*005c*/ 	.byte	0x03, 0x1b
        /*005e*/ 	.short	0x00ff


	//----- nvinfo : EIATTR_MERCURY_ISA_VERSION
	.align		4
        /*0060*/ 	.byte	0x03, 0x5f
        /*0062*/ 	.short	0x0101


	//----- nvinfo : EIATTR_INT_WARP_WIDE_INSTR_OFFSETS
	.align		4
        /*0064*/ 	.byte	0x04, 0x31
        /*0066*/ 	.short	(.L_23 - .L_22)


	//   ....[0]....
.L_22:
        /*0068*/ 	.word	0x000021f0


	//   ....[1]....
        /*006c*/ 	.word	0x00002430


	//   ....[2]....
        /*0070*/ 	.word	0x00002530


	//----- nvinfo : EIATTR_VRC_CTA_INIT_COUNT
	.align		4
.L_23:
        /*0074*/ 	.byte	0x02, 0x4a
	.zero		1
	.zero		1


	//----- nvinfo : EIATTR_EXIT_INSTR_OFFSETS
	.align		4
        /*0078*/ 	.byte	0x04, 0x1c
        /*007a*/ 	.short	(.L_25 - .L_24)


	//   ....[0]....
.L_24:
        /*007c*/ 	.word	0x000000d0


	//   ....[1]....
        /*0080*/ 	.word	0x000022a0


	//   ....[2]....
        /*0084*/ 	.word	0x00002500


	//   ....[3]....
        /*0088*/ 	.word	0x00002600


	//----- nvinfo : EIATTR_CRS_STACK_SIZE
	.align		4
.L_25:
        /*008c*/ 	.byte	0x04, 0x1e
        /*008e*/ 	.short	(.L_27 - .L_26)
.L_26:
        /*0090*/ 	.word	0x00000000


	//----- nvinfo : EIATTR_CBANK_PARAM_SIZE
	.align		4
.L_27:
        /*0094*/ 	.byte	0x03, 0x19
        /*0096*/ 	.short	0x0028


	//----- nvinfo : EIATTR_PARAM_CBANK
	.align		4
        /*0098*/ 	.byte	0x04, 0x0a
        /*009a*/ 	.short	(.L_29 - .L_28)
	.align		4
.L_28:
        /*009c*/ 	.word	index@(.nv.constant0._Z8solutionxxiPiPx)
        /*00a0*/ 	.short	0x0380
        /*00a2*/ 	.short	0x0028


	//----- nvinfo : EIATTR_SW_WAR
	.align		4
.L_29:
        /*00a4*/ 	.byte	0x04, 0x36
        /*00a6*/ 	.short	(.L_31 - .L_30)
.L_30:
        /*00a8*/ 	.word	0x00000008
.L_31:


//--------------------- .nv.callgraph             --------------------------
	.section	.nv.callgraph,"",@"SHT_CUDA_CALLGRAPH"
	.align	4
	.sectionentsize	8
	.align		4
        /*0000*/ 	.word	0x00000000
	.align		4
        /*0004*/ 	.word	0xffffffff
	.align		4
        /*0008*/ 	.word	0x00000000
	.align		4
        /*000c*/ 	.word	0xfffffffe
	.align		4
        /*0010*/ 	.word	0x00000000
	.align		4
        /*0014*/ 	.word	0xfffffffd
	.align		4
        /*0018*/ 	.word	0x00000000
	.align		4
        /*001c*/ 	.word	0xfffffffc


//--------------------- .text._Z8solutionxxiPiPx  --------------------------
	.section	.text._Z8solutionxxiPiPx,"ax",@progbits
	.align	128
        .global         _Z8solutionxxiPiPx
        .type           _Z8solutionxxiPiPx,@function
        .size           _Z8solutionxxiPiPx,(.L_x_45 - _Z8solutionxxiPiPx)
        .other          _Z8solutionxxiPiPx,@"STO_CUDA_ENTRY STV_DEFAULT"
_Z8solutionxxiPiPx:
.text._Z8solutionxxiPiPx:
[----:B------:R-:W-:Y:S01]  /*0000*/  LDC R1, c[0x0][0x37c] ;  /* 0x0000df00ff017b82 */ /* 0x000fe20000000800 */
[----:B------:R-:W0:Y:S07]  /*0010*/  S2R R5, SR_CTAID.X ;  /* 0x0000000000057919 */ /* 0x000e2e0000002500 */
[----:B------:R-:W1:Y:S01]  /*0020*/  LDC.64 R6, c[0x0][0x388] ;  /* 0x0000e200ff067b82 */ /* 0x000e620000000a00 */
[----:B------:R-:W0:Y:S01]  /*0030*/  LDCU UR4, c[0x0][0x360] ;  /* 0x00006c00ff0477ac */ /* 0x000e220008000800 */
[----:B------:R-:W0:Y:S06]  /*0040*/  S2R R0, SR_TID.X ;  /* 0x0000000000007919 */ /* 0x000e2c0000002100 */
[----:B------:R-:W2:Y:S01]  /*0050*/  LDC.64 R8, c[0x0][0x380] ;  /* 0x0000e000ff087b82 */ /* 0x000ea20000000a00 */
[----:B-1----:R-:W-:Y:S01]  /*0060*/  ISETP.LT.U32.AND P1, PT, R6, 0x1, PT ;  /* 0x000000010600780c */ /* 0x002fe20003f21070 */
[----:B0-----:R-:W-:-:S04]  /*0070*/  IMAD R5, R5, UR4, R0 ;  /* 0x0000000405057c24 */ /* 0x001fc8000f8e0200 */
[----:B------:R-:W-:-:S04]  /*0080*/  IMAD.WIDE.U32 R2, R5, R6, RZ ;  /* 0x0000000605027225 */ /* 0x000fc800078e00ff */
[----:B------:R-:W-:Y:S01]  /*0090*/  IMAD R4, R5, R7, R3 ;  /* 0x0000000705047224 */ /* 0x000fe200078e0203 */
[----:B--2---:R-:W-:-:S04]  /*00a0*/  ISETP.GE.U32.AND P0, PT, R2, R8, PT ;  /* 0x000000080200720c */ /* 0x004fc80003f06070 */
[----:B------:R-:W-:-:S04]  /*00b0*/  ISETP.GE.AND.EX P0, PT, R4, R9, PT, P0 ;  /* 0x000000090400720c */ /* 0x000fc80003f06300 */
[----:B------:R-:W-:-:S13]  /*00c0*/  ISETP.LT.OR.EX P0, PT, R7, RZ, P0, P1 ;  /* 0x000000ff0700720c */ /* 0x000fda0000701710 */
[----:B------:R-:W-:Y:S05]  /*00d0*/  @P0 EXIT ;  /* 0x000000000000094d */ /* 0x000fea0003800000 */
[----:B------:R-:W0:Y:S01]  /*00e0*/  LDCU UR6, c[0x0][0x390] ;  /* 0x00007200ff0677ac */ /* 0x000e220008000800 */
[----:B------:R-:W-:Y:S02]  /*00f0*/  IMAD.MOV.U32 R0, RZ, RZ, R2 ;  /* 0x000000ffff007224 */ /* 0x000fe400078e0002 */
[----:B------:R-:W-:Y:S01]  /*0100*/  IMAD.MOV.U32 R2, RZ, RZ, R4 ;  /* 0x000000ffff027224 */ /* 0x000fe200078e0004 */
[----:B------:R-:W1:Y:S02]  /*0110*/  LDCU.64 UR8, c[0x0][0x358] ;  /* 0x00006b00ff0877ac */ /* 0x000e640008000a00 */
[----:B------:R-:W-:-:S04]  /*0120*/  IADD3 R3, P0, PT, R0, R6, RZ ;  /* 0x0000000600037210 */ /* 0x000fc80007f1e0ff */
[----:B------:R-:W-:Y:S02]  /*0130*/  IADD3.X R4, PT, PT, R2, R7, RZ, P0, !PT ;  /* 0x0000000702047210 */ /* 0x000fe400007fe4ff */
[----:B------:R-:W-:-:S04]  /*0140*/  ISETP.LT.U32.AND P0, PT, R3, R8, PT ;  /* 0x000000080300720c */ /* 0x000fc80003f01070 */
[----:B------:R-:W-:Y:S01]  /*0150*/  ISETP.LT.AND.EX P0, PT, R4, R9, PT, P0 ;  /* 0x000000090400720c */ /* 0x000fe20003f01300 */
[----:B0-----:R-:W-:-:S03]  /*0160*/  UISETP.GE.AND UP0, UPT, UR6, 0x1, UPT ;  /* 0x000000010600788c */ /* 0x001fc6000bf06270 */
[----:B------:R-:W-:Y:S02]  /*0170*/  SEL R3, R3, R8, P0 ;  /* 0x0000000803037207 */ /* 0x000fe40000000000 */
[----:B------:R-:W-:-:S04]  /*0180*/  SEL R4, R4, R9, P0 ;  /* 0x0000000904047207 */ /* 0x000fc80000000000 */
[----:B-1----:R-:W-:Y:S05]  /*0190*/  BRA.U !UP0, `(.L_x_0) ;  /* 0x0000002108447547 */ /* 0x002fea000b800000 */
[----:B------:R-:W-:Y:S02]  /*01a0*/  USHF.R.S32.HI UR7, URZ, 0x1f, UR6 ;  /* 0x0000001fff077899 */ /* 0x000fe40008011406 */
[----:B------:R-:W-:Y:S01]  /*01b0*/  ULOP3.LUT UR10, UR6, 0x7ffffffc, URZ, 0xc0, !UPT ;  /* 0x7ffffffc060a7892 */ /* 0x000fe2000f8ec0ff */
[----:B------:R-:W0:Y:S01]  /*01c0*/  LDCU UR12, c[0x0][0x390] ;  /* 0x00007200ff0c77ac */ /* 0x000e220008000800 */
[----:B------:R-:W-:-:S12]  /*01d0*/  ULOP3.LUT UR6, UR6, 0x3, URZ, 0xc0, !UPT ;  /* 0x0000000306067892 */ /* 0x000fd8000f8ec0ff */
.L_x_38:
[----:B------:R-:W-:Y:S05]  /*01e0*/  YIELD ;  /* 0x0000000000007946 */ /* 0x000fea0003800000 */
[----:B------:R-:W1:Y:S01]  /*01f0*/  LDCU UR4, c[0x0][0x390] ;  /* 0x00007200ff0477ac */ /* 0x000e620008000800 */
[----:B0-----:R-:W-:Y:S01]  /*0200*/  CS2R R8, SRZ ;  /* 0x0000000000087805 */ /* 0x001fe2000001ff00 */
[----:B------:R-:W-:Y:S01]  /*0210*/  IMAD.MOV.U32 R10, RZ, RZ, R0 ;  /* 0x000000ffff0a7224 */ /* 0x000fe200078e0000 */
[----:B------:R-:W-:Y:S01]  /*0220*/  MOV R11, R2 ;  /* 0x00000002000b7202 */ /* 0x000fe20000000f00 */
[----:B-1----:R-:W-:-:S05]  /*0230*/  IMAD.U32 R5, RZ, RZ, UR4 ;  /* 0x00000004ff057e24 */ /* 0x002fca000f8e00ff */
[----:B------:R-:W-:-:S13]  /*0240*/  ISETP.GE.U32.AND P0, PT, R5, 0x4, PT ;  /* 0x000000040500780c */ /* 0x000fda0003f06070 */
[----:B------:R-:W-:Y:S05]  /*0250*/  @!P0 BRA `(.L_x_1) ;  /* 0x0000000c00508947 */ /* 0x000fea0003800000 */
[----:B------:R-:W-:Y:S02]  /*0260*/  IMAD.U32 R6, RZ, RZ, UR10 ;  /* 0x0000000aff067e24 */ /* 0x000fe4000f8e00ff */
[----:B------:R-:W-:-:S07]  /*0270*/  IMAD.MOV.U32 R7, RZ, RZ, RZ ;  /* 0x000000ffff077224 */ /* 0x000fce00078e00ff */
.L_x_14:
[----:B------:R-:W-:Y:S01]  /*0280*/  LOP3.LUT R5, R11, UR7, RZ, 0xfc, !PT ;  /* 0x000000070b057c12 */ /* 0x000fe2000f8efcff */
[----:B------:R-:W-:Y:S01]  /*0290*/  BSSY.RECONVERGENT B0, `(.L_x_2) ;  /* 0x0000031000007945 */ /* 0x000fe20003800200 */
[----:B------:R-:W-:Y:S02]  /*02a0*/  IADD3 R6, P0, PT, R6, -0x4, RZ ;  /* 0xfffffffc06067810 */ /* 0x000fe40007f1e0ff */
[----:B------:R-:W-:Y:S02]  /*02b0*/  ISETP.NE.U32.AND P1, PT, R5, RZ, PT ;  /* 0x000000ff0500720c */ /* 0x000fe40003f25070 */
[----:B------:R-:W-:Y:S02]  /*02c0*/  IADD3.X R7, PT, PT, R7, -0x1, RZ, P0, !PT ;  /* 0xffffffff07077810 */ /* 0x000fe400007fe4ff */
[----:B------:R-:W-:-:S04]  /*02d0*/  ISETP.NE.U32.AND P0, PT, R6, RZ, PT ;  /* 0x000000ff0600720c */ /* 0x000fc80003f05070 */
[----:B------:R-:W-:-:S05]  /*02e0*/  ISETP.NE.AND.EX P0, PT, R7, RZ, PT, P0 ;  /* 0x000000ff0700720c */ /* 0x000fca0003f05300 */
[----:B------:R-:W-:Y:S08]  /*02f0*/  @P1 BRA `(.L_x_3) ;  /* 0x0000000000641947 */ /* 0x000ff00003800000 */
[----:B0-----:R-:W-:-:S04]  /*0300*/  MOV R5, UR12 ;  /* 0x0000000c00057c02 */ /* 0x001fc80008000f00 */
[----:B------:R-:W0:Y:S01]  /*0310*/  I2F.U32.RP R11, R5 ;  /* 0x00000005000b7306 */ /* 0x000e220000209000 */
[----:B------:R-:W-:-:S07]  /*0320*/  ISETP.NE.U32.AND P3, PT, R5, RZ, PT ;  /* 0x000000ff0500720c */ /* 0x000fce0003f65070 */
[----:B0-----:R-:W0:Y:S02]  /*0330*/  MUFU.RCP R11, R11 ;  /* 0x0000000b000b7308 */ /* 0x001e240000001000 */
[----:B0-----:R-:W-:Y:S02]  /*0340*/  VIADD R12, R11, 0xffffffe ;  /* 0x0ffffffe0b0c7836 */ /* 0x001fe40000000000 */
[----:B------:R-:W-:-:S04]  /*0350*/  IMAD.MOV.U32 R11, RZ, RZ, RZ ;  /* 0x000000ffff0b7224 */ /* 0x000fc800078e00ff */
[----:B------:R0:W1:Y:S02]  /*0360*/  F2I.FTZ.U32.TRUNC.NTZ R13, R12 ;  /* 0x0000000c000d7305 */ /* 0x000064000021f000 */
[----:B0-----:R-:W-:Y:S02]  /*0370*/  HFMA2 R12, -RZ, RZ, 0, 0 ;  /* 0x00000000ff0c7431 */ /* 0x001fe400000001ff */
[----:B-1----:R-:W-:-:S04]  /*0380*/  IMAD R14, R13, R5, RZ ;  /* 0x000000050d0e7224 */ /* 0x002fc800078e02ff */
[----:B------:R-:W-:-:S04]  /*0390*/  IMAD.MOV R15, RZ, RZ, -R14 ;  /* 0x000000ffff0f7224 */ /* 0x000fc800078e0a0e */
[----:B------:R-:W-:Y:S01]  /*03a0*/  IMAD.HI.U32 R13, R13, R15, R12 ;  /* 0x0000000f0d0d7227 */ /* 0x000fe200078e000c */
[----:B------:R-:W-:-:S05]  /*03b0*/  MOV R15, RZ ;  /* 0x000000ff000f7202 */ /* 0x000fca0000000f00 */
[----:B------:R-:W-:-:S04]  /*03c0*/  IMAD.HI.U32 R13, R13, R10, RZ ;  /* 0x0000000a0d0d7227 */ /* 0x000fc800078e00ff */
[----:B------:R-:W-:-:S04]  /*03d0*/  IMAD.MOV R14, RZ, RZ, -R13 ;  /* 0x000000ffff0e7224 */ /* 0x000fc800078e0a0d */
[----:B------:R-:W-:-:S05]  /*03e0*/  IMAD R14, R5, R14, R10 ;  /* 0x0000000e050e7224 */ /* 0x000fca00078e020a */
[----:B------:R-:W-:-:S13]  /*03f0*/  ISETP.GE.U32.AND P1, PT, R14, R5, PT ;  /* 0x000000050e00720c */ /* 0x000fda0003f26070 */
[----:B------:R-:W-:Y:S01]  /*0400*/  @P1 IMAD.IADD R14, R14, 0x1, -R5 ;  /* 0x000000010e0e1824 */ /* 0x000fe200078e0a05 */
[----:B------:R-:W-:-:S04]  /*0410*/  @P1 IADD3 R13, PT, PT, R13, 0x1, RZ ;  /* 0x000000010d0d1810 */ /* 0x000fc80007ffe0ff */
[----:B------:R-:W-:-:S13]  /*0420*/  ISETP.GE.U32.AND P2, PT, R14, R5, PT ;  /* 0x000000050e00720c */ /* 0x000fda0003f46070 */
[----:B------:R-:W-:Y:S01]  /*0430*/  @P2 VIADD R13, R13, 0x1 ;  /* 0x000000010d0d2836 */ /* 0x000fe20000000000 */
[----:B------:R-:W-:-:S05]  /*0440*/  @!P3 LOP3.LUT R13, RZ, R5, RZ, 0x33, !PT ;  /* 0x00000005ff0db212 */ /* 0x000fca00078e33ff */
[----:B------:R-:W-:-:S04]  /*0450*/  IMAD.MOV R12, RZ, RZ, -R13 ;  /* 0x000000ffff0c7224 */ /* 0x000fc800078e0a0d */
[----:B------:R-:W-:Y:S02]  /*0460*/  IMAD R12, R5, R12, R10 ;  /* 0x0000000c050c7224 */ /* 0x000fe400078e020a */
[----:B------:R-:W-:Y:S01]  /*0470*/  IMAD.MOV.U32 R10, RZ, RZ, R13 ;  /* 0x000000ffff0a7224 */ /* 0x000fe200078e000d */
[----:B------:R-:W-:Y:S06]  /*0480*/  BRA `(.L_x_4) ;  /* 0x0000000000447947 */ /* 0x000fec0003800000 */
.L_x_3:
[----:B------:R-:W1:Y:S01]  /*0490*/  LDCU UR4, c[0x0][0x390] ;  /* 0x00007200ff0477ac */ /* 0x000e620008000800 */
[----:B------:R-:W-:Y:S01]  /*04a0*/  MOV R26, R10 ;  /* 0x0000000a001a7202 */ /* 0x000fe20000000f00 */
[----:B------:R-:W-:Y:S01]  /*04b0*/  IMAD.MOV.U32 R20, RZ, RZ, R11 ;  /* 0x000000ffff147224 */ /* 0x000fe200078e000b */
[----:B------:R-:W-:Y:S01]  /*04c0*/  MOV R5, 0x500 ;  /* 0x0000050000057802 */ /* 0x000fe20000000f00 */
[----:B------:R-:W-:Y:S01]  /*04d0*/  IMAD.U32 R18, RZ, RZ, UR7 ;  /* 0x00000007ff127e24 */ /* 0x000fe2000f8e00ff */
[----:B-1----:R-:W-:-:S07]  /*04e0*/  MOV R19, UR4 ;  /* 0x0000000400137c02 */ /* 0x002fce0008000f00 */
[----:B0-----:R-:W-:Y:S05]  /*04f0*/  CALL.REL.NOINC `($__internal_0_$__cuda_sm20_div_s64) ;  /* 0x0000002000447944 */ /* 0x001fea0003c00000 */
[----:B------:R-:W-:Y:S01]  /*0500*/  IADD3 R15, P1, PT, RZ, -R17, RZ ;  /* 0x80000011ff0f7210 */ /* 0x000fe20007f3e0ff */
[----:B------:R-:W-:-:S04]  /*0510*/  IMAD.U32 R5, RZ, RZ, UR12 ;  /* 0x0000000cff057e24 */ /* 0x000fc8000f8e00ff */
[----:B------:R-:W-:Y:S02]  /*0520*/  IMAD.X R12, RZ, RZ, ~R19, P1 ;  /* 0x000000ffff0c7224 */ /* 0x000fe400008e0e13 */
[----:B------:R-:W-:-:S04]  /*0530*/  IMAD.WIDE.U32 R10, R15, R5, R10 ;  /* 0x000000050f0a7225 */ /* 0x000fc800078e000a */
[----:B------:R-:W-:-:S04]  /*0540*/  IMAD R12, R12, R5, RZ ;  /* 0x000000050c0c7224 */ /* 0x000fc800078e02ff */
[----:B------:R-:W-:Y:S01]  /*0550*/  IMAD R15, R15, UR7, R12 ;  /* 0x000000070f0f7c24 */ /* 0x000fe2000f8e020c */
[----:B------:R-:W-:Y:S01]  /*0560*/  MOV R12, R10 ;  /* 0x0000000a000c7202 */ /* 0x000fe20000000f00 */
[----:B------:R-:W-:Y:S02]  /*0570*/  IMAD.MOV.U32 R10, RZ, RZ, R17 ;  /* 0x000000ffff0a7224 */ /* 0x000fe400078e0011 */
[----:B------:R-:W-:Y:S01]  /*0580*/  IMAD.IADD R15, R11, 0x1, R15 ;  /* 0x000000010b0f7824 */ /* 0x000fe200078e020f */
[----:B------:R-:W-:-:S07]  /*0590*/  MOV R11, R19 ;  /* 0x00000013000b7202 */ /* 0x000fce0000000f00 */
.L_x_4:
[----:B------:R-:W-:Y:S05]  /*05a0*/  BSYNC.RECONVERGENT B0 ;  /* 0x0000000000007941 */ /* 0x000fea0003800200 */
.L_x_2:
[----:B------:R-:W-:Y:S01]  /*05b0*/  LOP3.LUT R14, R11, UR7, RZ, 0xfc, !PT ;  /* 0x000000070b0e7c12 */ /* 0x000fe2000f8efcff */
[----:B------:R-:W-:Y:S01]  /*05c0*/  IMAD.MOV.U32 R13, RZ, RZ, R15 ;  /* 0x000000ffff0d7224 */ /* 0x000fe200078e000f */
[----:B------:R-:W-:Y:S01]  /*05d0*/  BSSY.RECONVERGENT B0, `(.L_x_5) ;  /* 0x000002f000007945 */ /* 0x000fe20003800200 */
[----:B------:R-:W-:Y:S01]  /*05e0*/  IMAD R9, R9, 0xa, RZ ;  /* 0x0000000a09097824 */ /* 0x000fe200078e02ff */
[----:B------:R-:W-:Y:S01]  /*05f0*/  ISETP.NE.U32.AND P1, PT, R14, RZ, PT ;  /* 0x000000ff0e00720c */ /* 0x000fe20003f25070 */
[----:B------:R-:W-:-:S04]  /*0600*/  IMAD.WIDE.U32 R12, R8, 0xa, R12 ;  /* 0x0000000a080c7825 */ /* 0x000fc800078e000c */
[----:B------:R-:W-:-:S08]  /*0610*/  IMAD.IADD R8, R13, 0x1, R9 ;  /* 0x000000010d087824 */ /* 0x000fd000078e0209 */
[----:B------:R-:W-:Y:S05]  /*0620*/  @P1 BRA `(.L_x_6) ;  /* 0x0000000000601947 */ /* 0x000fea0003800000 */
[----:B------:R-:W0:Y:S01]  /*0630*/  I2F.U32.RP R11, R5 ;  /* 0x00000005000b7306 */ /* 0x000e220000209000 */
[----:B------:R-:W-:-:S07]  /*0640*/  ISETP.NE.U32.AND P3, PT, R5, RZ, PT ;  /* 0x000000ff0500720c */ /* 0x000fce0003f65070 */
[----:B0-----:R-:W0:Y:S02]  /*0650*/  MUFU.RCP R11, R11 ;  /* 0x0000000b000b7308 */ /* 0x001e240000001000 */
[----:B0-----:R-:W-:Y:S01]  /*0660*/  IADD3 R15, PT, PT, R11, 0xffffffe, RZ ;  /* 0x0ffffffe0b0f7810 */ /* 0x001fe20007ffe0ff */
[----:B------:R-:W-:-:S05]  /*0670*/  IMAD.MOV.U32 R11, RZ, RZ, RZ ;  /* 0x000000ffff0b7224 */ /* 0x000fca00078e00ff */
[----:B------:R-:W0:Y:S02]  /*0680*/  F2I.FTZ.U32.TRUNC.NTZ R15, R15 ;  /* 0x0000000f000f7305 */ /* 0x000e24000021f000 */
[----:B0-----:R-:W-:-:S04]  /*0690*/  IMAD.MOV R14, RZ, RZ, -R15 ;  /* 0x000000ffff0e7224 */ /* 0x001fc800078e0a0f */
[----:B------:R-:W-:Y:S02]  /*06a0*/  IMAD R9, R14, R5, RZ ;  /* 0x000000050e097224 */ /* 0x000fe400078e02ff */
[----:B------:R-:W-:-:S04]  /*06b0*/  IMAD.MOV.U32 R14, RZ, RZ, RZ ;  /* 0x000000ffff0e7224 */ /* 0x000fc800078e00ff */
[----:B------:R-:W-:-:S04]  /*06c0*/  IMAD.HI.U32 R9, R15, R9, R14 ;  /* 0x000000090f097227 */ /* 0x000fc800078e000e */
[----:B------:R-:W-:Y:S02]  /*06d0*/  IMAD.MOV.U32 R15, RZ, RZ, RZ ;  /* 0x000000ffff0f7224 */ /* 0x000fe400078e00ff */
[----:B------:R-:W-:-:S05]  /*06e0*/  IMAD.HI.U32 R9, R9, R10, RZ ;  /* 0x0000000a09097227 */ /* 0x000fca00078e00ff */
[----:B------:R-:W-:-:S05]  /*06f0*/  IADD3 R14, PT, PT, -R9, RZ, RZ ;  /* 0x000000ff090e7210 */ /* 0x000fca0007ffe1ff */
[----:B------:R-:W-:-:S05]  /*0700*/  IMAD R14, R5, R14, R10 ;  /* 0x0000000e050e7224 */ /* 0x000fca00078e020a */
[----:B------:R-:W-:-:S13]  /*0710*/  ISETP.GE.U32.AND P1, PT, R14, R5, PT ;  /* 0x000000050e00720c */ /* 0x000fda0003f26070 */
[----:B------:R-:W-:Y:S02]  /*0720*/  @P1 IMAD.IADD R14, R14, 0x1, -R5 ;  /* 0x000000010e0e1824 */ /* 0x000fe400078e0a05 */
[----:B------:R-:W-:-:S03]  /*0730*/  @P1 VIADD R9, R9, 0x1 ;  /* 0x0000000109091836 */ /* 0x000fc60000000000 */
[----:B------:R-:W-:-:S13]  /*0740*/  ISETP.GE.U32.AND P2, PT, R14, R5, PT ;  /* 0x000000050e00720c */ /* 0x000fda0003f46070 */
[----:B------:R-:W-:Y:S02]  /*0750*/  @P2 IADD3 R9, PT, PT, R9, 0x1, RZ ;  /* 0x0000000109092810 */ /* 0x000fe40007ffe0ff */
[----:B------:R-:W-:-:S05]  /*0760*/  @!P3 LOP3.LUT R9, RZ, R5, RZ, 0x33, !PT ;  /* 0x00000005ff09b212 */ /* 0x000fca00078e33ff */
[----:B------:R-:W-:-:S04]  /*0770*/  IMAD.MOV R14, RZ, RZ, -R9 ;  /* 0x000000ffff0e7224 */ /* 0x000fc800078e0a09 */
[----:B------:R-:W-:Y:S01]  /*0780*/  IMAD R14, R5, R14, R10 ;  /* 0x0000000e050e7224 */ /* 0x000fe200078e020a */
[----:B------:R-:W-:Y:S01]  /*0790*/  MOV R10, R9 ;  /* 0x00000009000a7202 */ /* 0x000fe20000000f00 */
[----:B------:R-:W-:Y:S06]  /*07a0*/  BRA `(.L_x_7) ;  /* 0x0000000000447947 */ /* 0x000fec0003800000 */
.L_x_6:
[----:B------:R-:W0:Y:S01]  /*07b0*/  LDCU UR4, c[0x0][0x390] ;  /* 0x00007200ff0477ac */ /* 0x000e220008000800 */
[----:B------:R-:W-:Y:S01]  /*07c0*/  IMAD.MOV.U32 R26, RZ, RZ, R10 ;  /* 0x000000ffff1a7224 */ /* 0x000fe200078e000a */
[----:B------:R-:W-:Y:S01]  /*07d0*/  MOV R20, R11 ;  /* 0x0000000b00147202 */ /* 0x000fe20000000f00 */
[----:B------:R-:W-:Y:S01]  /*07e0*/  IMAD.U32 R18, RZ, RZ, UR7 ;  /* 0x00000007ff127e24 */ /* 0x000fe2000f8e00ff */
[----:B------:R-:W-:Y:S01]  /*07f0*/  MOV R5, 0x820 ;  /* 0x0000082000057802 */ /* 0x000fe20000000f00 */
[----:B0-----:R-:W-:-:S07]  /*0800*/  IMAD.U32 R19, RZ, RZ, UR4 ;  /* 0x00000004ff137e24 */ /* 0x001fce000f8e00ff */
[----:B------:R-:W-:Y:S05]  /*0810*/  CALL.REL.NOINC `($__internal_0_$__cuda_sm20_div_s64) ;  /* 0x0000001c007c7944 */ /* 0x000fea0003c00000 */
[----:B------:R-:W-:Y:S02]  /*0820*/  IADD3 R9, P1, PT, RZ, -R17, RZ ;  /* 0x80000011ff097210 */ /* 0x000fe40007f3e0ff */
[----:B------:R-:W-:-:S03]  /*0830*/  MOV R5, UR12 ;  /* 0x0000000c00057c02 */ /* 0x000fc60008000f00 */
[----:B------:R-:W-:Y:S02]  /*0840*/  IMAD.X R14, RZ, RZ, ~R19, P1 ;  /* 0x000000ffff0e7224 */ /* 0x000fe400008e0e13 */
[----:B------:R-:W-:-:S04]  /*0850*/  IMAD.WIDE.U32 R10, R9, R5, R10 ;  /* 0x00000005090a7225 */ /* 0x000fc800078e000a */
[----:B------:R-:W-:-:S04]  /*0860*/  IMAD R14, R14, R5, RZ ;  /* 0x000000050e0e7224 */ /* 0x000fc800078e02ff */
[----:B------:R-:W-:Y:S02]  /*0870*/  IMAD R9, R9, UR7, R14 ;  /* 0x0000000709097c24 */ /* 0x000fe4000f8e020e */
[----:B------:R-:W-:Y:S02]  /*0880*/  IMAD.MOV.U32 R14, RZ, RZ, R10 ;  /* 0x000000ffff0e7224 */ /* 0x000fe400078e000a */
[----:B------:R-:W-:Y:S01]  /*0890*/  IMAD.MOV.U32 R10, RZ, RZ, R17 ;  /* 0x000000ffff0a7224 */ /* 0x000fe200078e0011 */
[----:B------:R-:W-:Y:S01]  /*08a0*/  IADD3 R15, PT, PT, R9, R11, RZ ;  /* 0x0000000b090f7210 */ /* 0x000fe20007ffe0ff */
[----:B------:R-:W-:-:S07]  /*08b0*/  IMAD.MOV.U32 R11, RZ, RZ, R19 ;  /* 0x000000ffff0b7224 */ /* 0x000fce00078e0013 */
.L_x_7:
[----:B------:R-:W-:Y:S05]  /*08c0*/  BSYNC.RECONVERGENT B0 ;  /* 0x0000000000007941 */ /* 0x000fea0003800200 */
.L_x_5:
[----:B------:R-:W-:Y:S01]  /*08d0*/  LOP3.LUT R13, R11, UR7, RZ, 0xfc, !PT ;  /* 0x000000070b0d7c12 */ /* 0x000fe2000f8efcff */
[----:B------:R-:W-:Y:S01]  /*08e0*/  IMAD R9, R8, 0xa, RZ ;  /* 0x0000000a08097824 */ /* 0x000fe200078e02ff */
[----:B------:R-:W-:Y:S02]  /*08f0*/  BSSY.RECONVERGENT B0, `(.L_x_8) ;  /* 0x000002e000007945 */ /* 0x000fe40003800200 */
[----:B------:R-:W-:Y:S01]  /*0900*/  ISETP.NE.U32.AND P1, PT, R13, RZ, PT ;  /* 0x000000ff0d00720c */ /* 0x000fe20003f25070 */
[----:B------:R-:W-:-:S05]  /*0910*/  IMAD.WIDE.U32 R12, R12, 0xa, R14 ;  /* 0x0000000a0c0c7825 */ /* 0x000fca00078e000e */
[----:B------:R-:W-:-:S07]  /*0920*/  IADD3 R8, PT, PT, R13, R9, RZ ;  /* 0x000000090d087210 */ /* 0x000fce0007ffe0ff */
[----:B------:R-:W-:Y:S05]  /*0930*/  @P1 BRA `(.L_x_9) ;  /* 0x0000000000601947 */ /* 0x000fea0003800000 */
[----:B------:R-:W0:Y:S01]  /*0940*/  I2F.U32.RP R11, R5 ;  /* 0x00000005000b7306 */ /* 0x000e220000209000 */
[----:B------:R-:W-:-:S07]  /*0950*/  ISETP.NE.U32.AND P3, PT, R5, RZ, PT ;  /* 0x000000ff0500720c */ /* 0x000fce0003f65070 */
[----:B0-----:R-:W0:Y:S02]  /*0960*/  MUFU.RCP R11, R11 ;  /* 0x0000000b000b7308 */ /* 0x001e240000001000 */
[----:B0-----:R-:W-:Y:S02]  /*0970*/  VIADD R15, R11, 0xffffffe ;  /* 0x0ffffffe0b0f7836 */ /* 0x001fe40000000000 */
[----:B------:R-:W-:-:S04]  /*0980*/  IMAD.MOV.U32 R11, RZ, RZ, RZ ;  /* 0x000000ffff0b7224 */ /* 0x000fc800078e00ff */
[----:B------:R-:W0:Y:S02]  /*0990*/  F2I.FTZ.U32.TRUNC.NTZ R15, R15 ;  /* 0x0000000f000f7305 */ /* 0x000e24000021f000 */
[----:B0-----:R-:W-:-:S04]  /*09a0*/  IMAD.MOV R14, RZ, RZ, -R15 ;  /* 0x000000ffff0e7224 */ /* 0x001fc800078e0a0f */
[----:B------:R-:W-:Y:S02]  /*09b0*/  IMAD R9, R14, R5, RZ ;  /* 0x000000050e097224 */ /* 0x000fe400078e02ff */
[----:B------:R-:W-:-:S05]  /*09c0*/  HFMA2 R14, -RZ, RZ, 0, 0 ;  /* 0x00000000ff0e7431 */ /* 0x000fca00000001ff */
        /* <DEDUP_REMOVED lines=15> */
.L_x_9:
[----:B------:R-:W0:Y:S01]  /*0ac0*/  LDCU UR4, c[0x0][0x390] ;  /* 0x00007200ff0477ac */ /* 0x000e220008000800 */
[----:B------:R-:W-:Y:S01]  /*0ad0*/  MOV R26, R10 ;  /* 0x0000000a001a7202 */ /* 0x000fe20000000f00 */
[----:B------:R-:W-:Y:S01]  /*0ae0*/  IMAD.MOV.U32 R20, RZ, RZ, R11 ;  /* 0x000000ffff147224 */ /* 0x000fe200078e000b */
[----:B------:R-:W-:Y:S01]  /*0af0*/  MOV R5, 0xb30 ;  /* 0x00000b3000057802 */ /* 0x000fe20000000f00 */
[----:B------:R-:W-:Y:S01]  /*0b00*/  IMAD.U32 R18, RZ, RZ, UR7 ;  /* 0x00000007ff127e24 */ /* 0x000fe2000f8e00ff */
[----:B0-----:R-:W-:-:S07]  /*0b10*/  MOV R19, UR4 ;  /* 0x0000000400137c02 */ /* 0x001fce0008000f00 */
[----:B------:R-:W-:Y:S05]  /*0b20*/  CALL.REL.NOINC `($__internal_0_$__cuda_sm20_div_s64) ;  /* 0x0000001800b87944 */ /* 0x000fea0003c00000 */
        /* <DEDUP_REMOVED lines=10> */
.L_x_10:
[----:B------:R-:W-:Y:S05]  /*0bd0*/  BSYNC.RECONVERGENT B0 ;  /* 0x0000000000007941 */ /* 0x000fea0003800200 */
.L_x_8:
[----:B------:R-:W-:Y:S01]  /*0be0*/  LOP3.LUT R13, R11, UR7, RZ, 0xfc, !PT ;  /* 0x000000070b0d7c12 */ /* 0x000fe2000f8efcff */
[----:B------:R-:W-:Y:S01]  /*0bf0*/  IMAD R9, R8, 0xa, RZ ;  /* 0x0000000a08097824 */ /* 0x000fe200078e02ff */
[----:B------:R-:W-:Y:S02]  /*0c00*/  BSSY.RECONVERGENT B0, `(.L_x_11) ;  /* 0x000002e000007945 */ /* 0x000fe40003800200 */
[----:B------:R-:W-:Y:S01]  /*0c10*/  ISETP.NE.U32.AND P1, PT, R13, RZ, PT ;  /* 0x000000ff0d00720c */ /* 0x000fe20003f25070 */
[----:B------:R-:W-:-:S04]  /*0c20*/  IMAD.WIDE.U32 R12, R12, 0xa, R14 ;  /* 0x0000000a0c0c7825 */ /* 0x000fc800078e000e */
[----:B------:R-:W-:-:S08]  /*0c30*/  IMAD.IADD R8, R13, 0x1, R9 ;  /* 0x000000010d087824 */ /* 0x000fd000078e0209 */
[----:B------:R-:W-:Y:S05]  /*0c40*/  @P1 BRA `(.L_x_12) ;  /* 0x0000000000601947 */ /* 0x000fea0003800000 */
[----:B------:R-:W0:Y:S01]  /*0c50*/  I2F.U32.RP R11, R5 ;  /* 0x00000005000b7306 */ /* 0x000e220000209000 */
[----:B------:R-:W-:-:S07]  /*0c60*/  ISETP.NE.U32.AND P3, PT, R5, RZ, PT ;  /* 0x000000ff0500720c */ /* 0x000fce0003f65070 */
[----:B0-----:R-:W0:Y:S02]  /*0c70*/  MUFU.RCP R11, R11 ;  /* 0x0000000b000b7308 */ /* 0x001e240000001000 */
[----:B0-----:R-:W-:Y:S02]  /*0c80*/  VIADD R15, R11, 0xffffffe ;  /* 0x0ffffffe0b0f7836 */ /* 0x001fe40000000000 */
[----:B------:R-:W-:-:S04]  /*0c90*/  HFMA2 R11, -RZ, RZ, 0, 0 ;  /* 0x00000000ff0b7431 */ /* 0x000fc800000001ff */
[----:B------:R-:W0:Y:S02]  /*0ca0*/  F2I.FTZ.U32.TRUNC.NTZ R15, R15 ;  /* 0x0000000f000f7305 */ /* 0x000e24000021f000 */
[----:B0-----:R-:W-:-:S05]  /*0cb0*/  IADD3 R14, PT, PT, RZ, -R15, RZ ;  /* 0x8000000fff0e7210 */ /* 0x001fca0007ffe0ff */
[----:B------:R-:W-:Y:S02]  /*0cc0*/  IMAD R9, R14, R5, RZ ;  /* 0x000000050e097224 */ /* 0x000fe400078e02ff */
[----:B------:R-:W-:-:S04]  /*0cd0*/  IMAD.MOV.U32 R14, RZ, RZ, RZ ;  /* 0x000000ffff0e7224 */ /* 0x000fc800078e00ff */
[----:B------:R-:W-:-:S04]  /*0ce0*/  IMAD.HI.U32 R9, R15, R9, R14 ;  /* 0x000000090f097227 */ /* 0x000fc800078e000e */
[----:B------:R-:W-:Y:S02]  /*0cf0*/  IMAD.MOV.U32 R15, RZ, RZ, RZ ;  /* 0x000000ffff0f7224 */ /* 0x000fe400078e00ff */
[----:B------:R-:W-:-:S04]  /*0d00*/  IMAD.HI.U32 R9, R9, R10, RZ ;  /* 0x0000000a09097227 */ /* 0x000fc800078e00ff */
[----:B------:R-:W-:-:S04]  /*0d10*/  IMAD.MOV R14, RZ, RZ, -R9 ;  /* 0x000000ffff0e7224 */ /* 0x000fc800078e0a09 */
[----:B------:R-:W-:-:S05]  /*0d20*/  IMAD R14, R5, R14, R10 ;  /* 0x0000000e050e7224 */ /* 0x000fca00078e020a */
[----:B------:R-:W-:-:S13]  /*0d30*/  ISETP.GE.U32.AND P1, PT, R14, R5, PT ;  /* 0x000000050e00720c */ /* 0x000fda0003f26070 */
[----:B------:R-:W-:Y:S01]  /*0d40*/  @P1 IADD3 R14, PT, PT, R14, -R5, RZ ;  /* 0x800000050e0e1210 */ /* 0x000fe20007ffe0ff */
[----:B------:R-:W-:-:S03]  /*0d50*/  @P1 VIADD R9, R9, 0x1 ;  /* 0x0000000109091836 */ /* 0x000fc60000000000 */
[----:B------:R-:W-:-:S13]  /*0d60*/  ISETP.GE.U32.AND P2, PT, R14, R5, PT ;  /* 0x000000050e00720c */ /* 0x000fda0003f46070 */
[----:B------:R-:W-:Y:S01]  /*0d70*/  @P2 VIADD R9, R9, 0x1 ;  /* 0x0000000109092836 */ /* 0x000fe20000000000 */
[----:B------:R-:W-:-:S04]  /*0d80*/  @!P3 LOP3.LUT R9, RZ, R5, RZ, 0x33, !PT ;  /* 0x00000005ff09b212 */ /* 0x000fc800078e33ff */
[----:B------:R-:W-:-:S05]  /*0d90*/  IADD3 R14, PT, PT, -R9, RZ, RZ ;  /* 0x000000ff090e7210 */ /* 0x000fca0007ffe1ff */
[----:B------:R-:W-:Y:S02]  /*0da0*/  IMAD R14, R5, R14, R10 ;  /* 0x0000000e050e7224 */ /* 0x000fe400078e020a */
[----:B------:R-:W-:Y:S01]  /*0db0*/  IMAD.MOV.U32 R10, RZ, RZ, R9 ;  /* 0x000000ffff0a7224 */ /* 0x000fe200078e0009 */
[----:B------:R-:W-:Y:S06]  /*0dc0*/  BRA `(.L_x_13) ;  /* 0x0000000000447947 */ /* 0x000fec0003800000 */
.L_x_12:
[----:B------:R-:W0:Y:S01]  /*0dd0*/  LDCU UR4, c[0x0][0x390] ;  /* 0x00007200ff0477ac */ /* 0x000e220008000800 */
[----:B------:R-:W-:Y:S01]  /*0de0*/  IMAD.MOV.U32 R26, RZ, RZ, R10 ;  /* 0x000000ffff1a7224 */ /* 0x000fe200078e000a */
[----:B------:R-:W-:Y:S01]  /*0df0*/  MOV R18, UR7 ;  /* 0x0000000700127c02 */ /* 0x000fe20008000f00 */
[----:B------:R-:W-:Y:S01]  /*0e00*/  IMAD.MOV.U32 R20, RZ, RZ, R11 ;  /* 0x000000ffff147224 */ /* 0x000fe200078e000b */
[----:B------:R-:W-:Y:S01]  /*0e10*/  MOV R5, 0xe40 ;  /* 0x00000e4000057802 */ /* 0x000fe20000000f00 */
[----:B0-----:R-:W-:-:S07]  /*0e20*/  IMAD.U32 R19, RZ, RZ, UR4 ;  /* 0x00000004ff137e24 */ /* 0x001fce000f8e00ff */
[----:B------:R-:W-:Y:S05]  /*0e30*/  CALL.REL.NOINC `($__internal_0_$__cuda_sm20_div_s64) ;  /* 0x0000001400f47944 */ /* 0x000fea0003c00000 */
[----:B------:R-:W-:Y:S01]  /*0e40*/  IADD3 R9, P1, PT, RZ, -R17, RZ ;  /* 0x80000011ff097210 */ /* 0x000fe20007f3e0ff */
[----:B------:R-:W-:-:S03]  /*0e50*/  IMAD.U32 R5, RZ, RZ, UR12 ;  /* 0x0000000cff057e24 */ /* 0x000fc6000f8e00ff */
[----:B------:R-:W-:Y:S01]  /*0e60*/  IADD3.X R14, PT, PT, RZ, ~R19, RZ, P1, !PT ;  /* 0x80000013ff0e7210 */ /* 0x000fe20000ffe4ff */
[----:B------:R-:W-:-:S04]  /*0e70*/  IMAD.WIDE.U32 R10, R9, R5, R10 ;  /* 0x00000005090a7225 */ /* 0x000fc800078e000a */
[----:B------:R-:W-:-:S04]  /*0e80*/  IMAD R14, R14, R5, RZ ;  /* 0x000000050e0e7224 */ /* 0x000fc800078e02ff */
[----:B------:R-:W-:Y:S02]  /*0e90*/  IMAD R9, R9, UR7, R14 ;  /* 0x0000000709097c24 */ /* 0x000fe4000f8e020e */
[----:B------:R-:W-:Y:S01]  /*0ea0*/  IMAD.MOV.U32 R14, RZ, RZ, R10 ;  /* 0x000000ffff0e7224 */ /* 0x000fe200078e000a */
[----:B------:R-:W-:Y:S01]  /*0eb0*/  MOV R10, R17 ;  /* 0x00000011000a7202 */ /* 0x000fe20000000f00 */
[----:B------:R-:W-:Y:S02]  /*0ec0*/  IMAD.IADD R15, R9, 0x1, R11 ;  /* 0x00000001090f7824 */ /* 0x000fe400078e020b */
[----:B------:R-:W-:-:S07]  /*0ed0*/  IMAD.MOV.U32 R11, RZ, RZ, R19 ;  /* 0x000000ffff0b7224 */ /* 0x000fce00078e0013 */
.L_x_13:
[----:B------:R-:W-:Y:S05]  /*0ee0*/  BSYNC.RECONVERGENT B0 ;  /* 0x0000000000007941 */ /* 0x000fea0003800200 */
.L_x_11:
[----:B------:R-:W-:Y:S02]  /*0ef0*/  IMAD R13, R8, 0xa, RZ ;  /* 0x0000000a080d7824 */ /* 0x000fe400078e02ff */
[----:B------:R-:W-:-:S04]  /*0f00*/  IMAD.WIDE.U32 R8, R12, 0xa, R14 ;  /* 0x0000000a0c087825 */ /* 0x000fc800078e000e */
[----:B------:R-:W-:Y:S01]  /*0f10*/  IMAD.IADD R9, R9, 0x1, R13 ;  /* 0x0000000109097824 */ /* 0x000fe200078e020d */
[----:B------:R-:W-:Y:S06]  /*0f20*/  @P0 BRA `(.L_x_14) ;  /* 0xfffffff000d40947 */ /* 0x000fec000383ffff */
[----:B------:R-:W-:Y:S02]  /*0f30*/  IMAD R7, R9, 0xa, RZ ;  /* 0x0000000a09077824 */ /* 0x000fe400078e02ff */
[----:B------:R-:W-:-:S04]  /*0f40*/  IMAD.WIDE.U32 R12, R8, 0xa, RZ ;  /* 0x0000000a080c7825 */ /* 0x000fc800078e00ff */
[----:B------:R-:W-:Y:S01]  /*0f50*/  IMAD.MOV.U32 R6, RZ, RZ, R9 ;  /* 0x000000ffff067224 */ /* 0x000fe200078e0009 */
[----:B------:R-:W-:Y:S01]  /*0f60*/  IADD3 R13, PT, PT, R13, R7, RZ ;  /* 0x000000070d0d7210 */ /* 0x000fe20007ffe0ff */
[----:B------:R-:W-:Y:S01]  /*0f70*/  IMAD.MOV.U32 R7, RZ, RZ, R8 ;  /* 0x000000ffff077224 */ /* 0x000fe200078e0008 */
[----:B------:R-:W-:-:S03]  /*0f80*/  MOV R8, R12 ;  /* 0x0000000c00087202 */ /* 0x000fc60000000f00 */
[----:B------:R-:W-:-:S07]  /*0f90*/  IMAD.MOV.U32 R9, RZ, RZ, R13 ;  /* 0x000000ffff097224 */ /* 0x000fce00078e000d */
.L_x_1:
[----:B------:R-:W-:-:S09]  /*0fa0*/  UISETP.NE.AND UP0, UPT, UR6, URZ, UPT ;  /* 0x000000ff0600728c */ /* 0x000fd2000bf05270 */
[----:B------:R-:W-:Y:S05]  /*0fb0*/  BRA.U !UP0, `(.L_x_15) ;  /* 0x00000009082c7547 */ /* 0x000fea000b800000 */
[----:B------:R-:W-:Y:S01]  /*0fc0*/  LOP3.LUT R6, R11, UR7, RZ, 0xfc, !PT ;  /* 0x000000070b067c12 */ /* 0x000fe2000f8efcff */
[----:B------:R-:W-:Y:S03]  /*0fd0*/  BSSY.RECONVERGENT B0, `(.L_x_16) ;  /* 0x000002f000007945 */ /* 0x000fe60003800200 */
[----:B------:R-:W-:-:S13]  /*0fe0*/  ISETP.NE.U32.AND P0, PT, R6, RZ, PT ;  /* 0x000000ff0600720c */ /* 0x000fda0003f05070 */
[----:B------:R-:W-:Y:S05]  /*0ff0*/  @P0 BRA `(.L_x_17) ;  /* 0x0000000000600947 */ /* 0x000fea0003800000 */
[----:B------:R-:W1:Y:S01]  /*1000*/  I2F.U32.RP R11, R5 ;  /* 0x00000005000b7306 */ /* 0x000e620000209000 */
[----:B------:R-:W-:-:S07]  /*1010*/  ISETP.NE.U32.AND P2, PT, R5, RZ, PT ;  /* 0x000000ff0500720c */ /* 0x000fce0003f45070 */
[----:B-1----:R-:W1:Y:S02]  /*1020*/  MUFU.RCP R11, R11 ;  /* 0x0000000b000b7308 */ /* 0x002e640000001000 */
[----:B-1----:R-:W-:Y:S02]  /*1030*/  VIADD R7, R11, 0xffffffe ;  /* 0x0ffffffe0b077836 */ /* 0x002fe40000000000 */
[----:B------:R-:W-:-:S04]  /*1040*/  HFMA2 R11, -RZ, RZ, 0, 0 ;  /* 0x00000000ff0b7431 */ /* 0x000fc800000001ff */
[----:B------:R-:W1:Y:S02]  /*1050*/  F2I.FTZ.U32.TRUNC.NTZ R7, R7 ;  /* 0x0000000700077305 */ /* 0x000e64000021f000 */
[----:B-1----:R-:W-:-:S05]  /*1060*/  IADD3 R6, PT, PT, RZ, -R7, RZ ;  /* 0x80000007ff067210 */ /* 0x002fca0007ffe0ff */
[----:B------:R-:W-:Y:S02]  /*1070*/  IMAD R13, R6, R5, RZ ;  /* 0x00000005060d7224 */ /* 0x000fe400078e02ff */
[----:B------:R-:W-:-:S04]  /*1080*/  IMAD.MOV.U32 R6, RZ, RZ, RZ ;  /* 0x000000ffff067224 */ /* 0x000fc800078e00ff */
[----:B------:R-:W-:-:S06]  /*1090*/  IMAD.HI.U32 R13, R7, R13, R6 ;  /* 0x0000000d070d7227 */ /* 0x000fcc00078e0006 */
[----:B------:R-:W-:-:S04]  /*10a0*/  IMAD.HI.U32 R6, R13, R10, RZ ;  /* 0x0000000a0d067227 */ /* 0x000fc800078e00ff */
[----:B------:R-:W-:-:S04]  /*10b0*/  IMAD.MOV R12, RZ, RZ, -R6 ;  /* 0x000000ffff0c7224 */ /* 0x000fc800078e0a06 */
[----:B------:R-:W-:-:S05]  /*10c0*/  IMAD R12, R5, R12, R10 ;  /* 0x0000000c050c7224 */ /* 0x000fca00078e020a */
[----:B------:R-:W-:-:S13]  /*10d0*/  ISETP.GE.U32.AND P0, PT, R12, R5, PT ;  /* 0x000000050c00720c */ /* 0x000fda0003f06070 */
[----:B------:R-:W-:Y:S01]  /*10e0*/  @P0 IADD3 R12, PT, PT, R12, -R5, RZ ;  /* 0x800000050c0c0210 */ /* 0x000fe20007ffe0ff */
[----:B------:R-:W-:-:S03]  /*10f0*/  @P0 VIADD R6, R6, 0x1 ;  /* 0x0000000106060836 */ /* 0x000fc60000000000 */
[----:B------:R-:W-:Y:S01]  /*1100*/  ISETP.GE.U32.AND P1, PT, R12, R5, PT ;  /* 0x000000050c00720c */ /* 0x000fe20003f26070 */
[----:B------:R-:W-:-:S12]  /*1110*/  IMAD.MOV.U32 R12, RZ, RZ, RZ ;  /* 0x000000ffff0c7224 */ /* 0x000fd800078e00ff */
[----:B------:R-:W-:Y:S01]  /*1120*/  @P1 VIADD R6, R6, 0x1 ;  /* 0x0000000106061836 */ /* 0x000fe20000000000 */
[----:B------:R-:W-:-:S04]  /*1130*/  @!P2 LOP3.LUT R6, RZ, R5, RZ, 0x33, !PT ;  /* 0x00000005ff06a212 */ /* 0x000fc800078e33ff */
[----:B------:R-:W-:-:S05]  /*1140*/  IADD3 R13, PT, PT, -R6, RZ, RZ ;  /* 0x000000ff060d7210 */ /* 0x000fca0007ffe1ff */
[----:B------:R-:W-:Y:S02]  /*1150*/  IMAD R13, R5, R13, R10 ;  /* 0x0000000d050d7224 */ /* 0x000fe400078e020a */
[----:B------:R-:W-:Y:S01]  /*1160*/  IMAD.MOV.U32 R10, RZ, RZ, R6 ;  /* 0x000000ffff0a7224 */ /* 0x000fe200078e0006 */
[----:B------:R-:W-:Y:S06]  /*1170*/  BRA `(.L_x_18) ;  /* 0x0000000000507947 */ /* 0x000fec0003800000 */
.L_x_17:
[----:B------:R-:W1:Y:S01]  /*1180*/  LDCU UR4, c[0x0][0x390] ;  /* 0x00007200ff0477ac */ /* 0x000e620008000800 */
[----:B------:R-:W-:Y:S01]  /*1190*/  IMAD.MOV.U32 R26, RZ, RZ, R10 ;  /* 0x000000ffff1a7224 */ /* 0x000fe200078e000a */
[----:B------:R-:W-:Y:S01]  /*11a0*/  MOV R18, UR7 ;  /* 0x0000000700127c02 */ /* 0x000fe20008000f00 */
[----:B------:R-:W-:Y:S01]  /*11b0*/  IMAD.MOV.U32 R20, RZ, RZ, R11 ;  /* 0x000000ffff147224 */ /* 0x000fe200078e000b */
[----:B------:R-:W-:Y:S01]  /*11c0*/  MOV R5, 0x11f0 ;  /* 0x000011f000057802 */ /* 0x000fe20000000f00 */
[----:B-1----:R-:W-:-:S07]  /*11d0*/  IMAD.U32 R19, RZ, RZ, UR4 ;  /* 0x00000004ff137e24 */ /* 0x002fce000f8e00ff */
[----:B0-----:R-:W-:Y:S05]  /*11e0*/  CALL.REL.NOINC `($__internal_0_$__cuda_sm20_div_s64) ;  /* 0x0000001400087944 */ /* 0x001fea0003c00000 */
[----:B------:R-:W0:Y:S01]  /*11f0*/  LDCU UR4, c[0x0][0x390] ;  /* 0x00007200ff0477ac */ /* 0x000e220008000800 */
[----:B------:R-:W-:Y:S01]  /*1200*/  IADD3 R12, P0, PT, RZ, -R17, RZ ;  /* 0x80000011ff0c7210 */ /* 0x000fe20007f1e0ff */
[----:B------:R-:W-:-:S03]  /*1210*/  IMAD.MOV.U32 R7, RZ, RZ, R11 ;  /* 0x000000ffff077224 */ /* 0x000fc600078e000b */
[----:B------:R-:W-:Y:S01]  /*1220*/  IADD3.X R6, PT, PT, RZ, ~R19, RZ, P0, !PT ;  /* 0x80000013ff067210 */ /* 0x000fe200007fe4ff */
[----:B0-----:R-:W-:-:S04]  /*1230*/  IMAD.U32 R5, RZ, RZ, UR4 ;  /* 0x00000004ff057e24 */ /* 0x001fc8000f8e00ff */
[-C--:B------:R-:W-:Y:S02]  /*1240*/  IMAD R13, R6, R5.reuse, RZ ;  /* 0x00000005060d7224 */ /* 0x080fe400078e02ff */
[----:B------:R-:W-:Y:S02]  /*1250*/  IMAD.MOV.U32 R6, RZ, RZ, R10 ;  /* 0x000000ffff067224 */ /* 0x000fe400078e000a */
[C---:B------:R-:W-:Y:S02]  /*1260*/  IMAD R11, R12.reuse, UR7, R13 ;  /* 0x000000070c0b7c24 */ /* 0x040fe4000f8e020d */
[----:B------:R-:W-:-:S04]  /*1270*/  IMAD.WIDE.U32 R6, R12, R5, R6 ;  /* 0x000000050c067225 */ /* 0x000fc800078e0006 */
[----:B------:R-:W-:Y:S01]  /*1280*/  IMAD.IADD R12, R11, 0x1, R7 ;  /* 0x000000010b0c7824 */ /* 0x000fe200078e0207 */
[----:B------:R-:W-:Y:S01]  /*1290*/  MOV R13, R6 ;  /* 0x00000006000d7202 */ /* 0x000fe20000000f00 */
[----:B------:R-:W-:Y:S01]  /*12a0*/  IMAD.MOV.U32 R10, RZ, RZ, R17 ;  /* 0x000000ffff0a7224 */ /* 0x000fe200078e0011 */
[----:B------:R-:W-:-:S07]  /*12b0*/  MOV R11, R19 ;  /* 0x00000013000b7202 */ /* 0x000fce0000000f00 */
.L_x_18:
[----:B0-----:R-:W-:Y:S05]  /*12c0*/  BSYNC.RECONVERGENT B0 ;  /* 0x0000000000007941 */ /* 0x001fea0003800200 */
.L_x_16:
[----:B------:R-:W-:Y:S01]  /*12d0*/  UISETP.NE.AND UP0, UPT, UR6, 0x1, UPT ;  /* 0x000000010600788c */ /* 0x000fe2000bf05270 */
[----:B------:R-:W-:-:S05]  /*12e0*/  IADD3 R7, P0, PT, R8, R13, RZ ;  /* 0x0000000d08077210 */ /* 0x000fca0007f1e0ff */
[----:B------:R-:W-:-:S03]  /*12f0*/  IMAD.X R6, R9, 0x1, R12, P0 ;  /* 0x0000000109067824 */ /* 0x000fc600000e060c */
[----:B------:R-:W-:Y:S05]  /*1300*/  BRA.U !UP0, `(.L_x_15) ;  /* 0x0000000508587547 */ /* 0x000fea000b800000 */
[----:B------:R-:W-:Y:S01]  /*1310*/  LOP3.LUT R8, R11, UR7, RZ, 0xfc, !PT ;  /* 0x000000070b087c12 */ /* 0x000fe2000f8efcff */
[----:B------:R-:W-:Y:S03]  /*1320*/  BSSY.RECONVERGENT B0, `(.L_x_19) ;  /* 0x000002d000007945 */ /* 0x000fe60003800200 */
[----:B------:R-:W-:-:S13]  /*1330*/  ISETP.NE.U32.AND P0, PT, R8, RZ, PT ;  /* 0x000000ff0800720c */ /* 0x000fda0003f05070 */
[----:B------:R-:W-:Y:S05]  /*1340*/  @P0 BRA `(.L_x_20) ;  /* 0x00000000005c0947 */ /* 0x000fea0003800000 */
[----:B------:R-:W0:Y:S01]  /*1350*/  I2F.U32.RP R11, R5 ;  /* 0x00000005000b7306 */ /* 0x000e220000209000 */
[----:B------:R-:W-:-:S07]  /*1360*/  ISETP.NE.U32.AND P2, PT, R5, RZ, PT ;  /* 0x000000ff0500720c */ /* 0x000fce0003f45070 */
[----:B0-----:R-:W0:Y:S02]  /*1370*/  MUFU.RCP R11, R11 ;  /* 0x0000000b000b7308 */ /* 0x001e240000001000 */
[----:B0-----:R-:W-:-:S06]  /*1380*/  VIADD R9, R11, 0xffffffe ;  /* 0x0ffffffe0b097836 */ /* 0x001fcc0000000000 */
[----:B------:R-:W0:Y:S02]  /*1390*/  F2I.FTZ.U32.TRUNC.NTZ R9, R9 ;  /* 0x0000000900097305 */ /* 0x000e24000021f000 */
[----:B0-----:R-:W-:-:S05]  /*13a0*/  IADD3 R8, PT, PT, RZ, -R9, RZ ;  /* 0x80000009ff087210 */ /* 0x001fca0007ffe0ff */
[----:B------:R-:W-:Y:S02]  /*13b0*/  IMAD R13, R8, R5, RZ ;  /* 0x00000005080d7224 */ /* 0x000fe400078e02ff */
[----:B------:R-:W-:-:S04]  /*13c0*/  IMAD.MOV.U32 R8, RZ, RZ, RZ ;  /* 0x000000ffff087224 */ /* 0x000fc800078e00ff */
[----:B------:R-:W-:-:S04]  /*13d0*/  IMAD.HI.U32 R13, R9, R13, R8 ;  /* 0x0000000d090d7227 */ /* 0x000fc800078e0008 */
[----:B------:R-:W-:Y:S02]  /*13e0*/  IMAD.MOV.U32 R9, RZ, RZ, RZ ;  /* 0x000000ffff097224 */ /* 0x000fe400078e00ff */
[----:B------:R-:W-:-:S04]  /*13f0*/  IMAD.HI.U32 R12, R13, R10, RZ ;  /* 0x0000000a0d0c7227 */ /* 0x000fc800078e00ff */
[----:B------:R-:W-:Y:S02]  /*1400*/  IMAD.MOV R8, RZ, RZ, -R12 ;  /* 0x000000ffff087224 */ /* 0x000fe400078e0a0c */
[----:B------:R-:W-:Y:S02]  /*1410*/  IMAD.MOV.U32 R13, RZ, RZ, RZ ;  /* 0x000000ffff0d7224 */ /* 0x000fe400078e00ff */
        /* <DEDUP_REMOVED lines=8> */
[----:B------:R-:W-:Y:S01]  /*14a0*/  IMAD R8, R5, R8, R10 ;  /* 0x0000000805087224 */ /* 0x000fe200078e020a */
[----:B------:R-:W-:Y:S06]  /*14b0*/  BRA `(.L_x_21) ;  /* 0x00000000004c7947 */ /* 0x000fec0003800000 */
.L_x_20:
[----:B------:R-:W0:Y:S01]  /*14c0*/  LDCU UR4, c[0x0][0x390] ;  /* 0x00007200ff0477ac */ /* 0x000e220008000800 */
[----:B------:R-:W-:Y:S01]  /*14d0*/  MOV R26, R10 ;  /* 0x0000000a001a7202 */ /* 0x000fe20000000f00 */
[----:B------:R-:W-:Y:S01]  /*14e0*/  IMAD.MOV.U32 R20, RZ, RZ, R11 ;  /* 0x000000ffff147224 */ /* 0x000fe200078e000b */
[----:B------:R-:W-:Y:S01]  /*14f0*/  MOV R5, 0x1530 ;  /* 0x0000153000057802 */ /* 0x000fe20000000f00 */
[----:B------:R-:W-:Y:S01]  /*1500*/  IMAD.U32 R18, RZ, RZ, UR7 ;  /* 0x00000007ff127e24 */ /* 0x000fe2000f8e00ff */
[----:B0-----:R-:W-:-:S07]  /*1510*/  MOV R19, UR4 ;  /* 0x0000000400137c02 */ /* 0x001fce0008000f00 */
[----:B------:R-:W-:Y:S05]  /*1520*/  CALL.REL.NOINC `($__internal_0_$__cuda_sm20_div_s64) ;  /* 0x0000001000387944 */ /* 0x000fea0003c00000 */
[----:B------:R-:W0:Y:S01]  /*1530*/  LDCU UR4, c[0x0][0x390] ;  /* 0x00007200ff0477ac */ /* 0x000e220008000800 */
[----:B------:R-:W-:Y:S01]  /*1540*/  IADD3 R12, P0, PT, RZ, -R17, RZ ;  /* 0x80000011ff0c7210 */ /* 0x000fe20007f1e0ff */
[----:B------:R-:W-:-:S04]  /*1550*/  IMAD.MOV.U32 R9, RZ, RZ, R11 ;  /* 0x000000ffff097224 */ /* 0x000fc800078e000b */
[----:B------:R-:W-:Y:S02]  /*1560*/  IMAD.X R8, RZ, RZ, ~R19, P0 ;  /* 0x000000ffff087224 */ /* 0x000fe400000e0e13 */
[----:B0-----:R-:W-:-:S04]  /*1570*/  IMAD.U32 R5, RZ, RZ, UR4 ;  /* 0x00000004ff057e24 */ /* 0x001fc8000f8e00ff */
[----:B------:R-:W-:Y:S01]  /*1580*/  IMAD R13, R8, R5, RZ ;  /* 0x00000005080d7224 */ /* 0x000fe200078e02ff */
[----:B------:R-:W-:-:S03]  /*1590*/  MOV R8, R10 ;  /* 0x0000000a00087202 */ /* 0x000fc60000000f00 */
[C---:B------:R-:W-:Y:S02]  /*15a0*/  IMAD R13, R12.reuse, UR7, R13 ;  /* 0x000000070c0d7c24 */ /* 0x040fe4000f8e020d */
[----:B------:R-:W-:Y:S01]  /*15b0*/  IMAD.WIDE.U32 R8, R12, R5, R8 ;  /* 0x000000050c087225 */ /* 0x000fe200078e0008 */
[----:B------:R-:W-:-:S03]  /*15c0*/  MOV R12, R17 ;  /* 0x00000011000c7202 */ /* 0x000fc60000000f00 */
[----:B------:R-:W-:Y:S02]  /*15d0*/  IMAD.IADD R9, R13, 0x1, R9 ;  /* 0x000000010d097824 */ /* 0x000fe400078e0209 */
[----:B------:R-:W-:-:S07]  /*15e0*/  IMAD.MOV.U32 R13, RZ, RZ, R19 ;  /* 0x000000ffff0d7224 */ /* 0x000fce00078e0013 */
.L_x_21:
[----:B------:R-:W-:Y:S05]  /*15f0*/  BSYNC.RECONVERGENT B0 ;  /* 0x0000000000007941 */ /* 0x000fea0003800200 */
.L_x_19:
[----:B------:R-:W-:Y:S01]  /*1600*/  UISETP.NE.AND UP0, UPT, UR6, 0x2, UPT ;  /* 0x000000020600788c */ /* 0x000fe2000bf05270 */
[----:B------:R-:W-:-:S04]  /*1610*/  IMAD.WIDE.U32 R8, R7, 0xa, R8 ;  /* 0x0000000a07087825 */ /* 0x000fc800078e0008 */
[----:B------:R-:W-:Y:S01]  /*1620*/  IMAD R11, R6, 0xa, RZ ;  /* 0x0000000a060b7824 */ /* 0x000fe200078e02ff */
[----:B------:R-:W-:-:S03]  /*1630*/  MOV R7, R8 ;  /* 0x0000000800077202 */ /* 0x000fc60000000f00 */
[----:B------:R-:W-:Y:S01]  /*1640*/  IMAD.IADD R6, R9, 0x1, R11 ;  /* 0x0000000109067824 */ /* 0x000fe200078e020b */
[----:B------:R-:W-:Y:S06]  /*1650*/  BRA.U !UP0, `(.L_x_15) ;  /* 0x0000000108847547 */ /* 0x000fec000b800000 */
        /* <DEDUP_REMOVED lines=9> */
[----:B0-----:R-:W-:-:S04]  /*16f0*/  IMAD.MOV R8, RZ, RZ, -R9 ;  /* 0x000000ffff087224 */ /* 0x001fc800078e0a09 */
[----:B------:R-:W-:Y:S02]  /*1700*/  IMAD R11, R8, R5, RZ ;  /* 0x00000005080b7224 */ /* 0x000fe400078e02ff */
[----:B------:R-:W-:-:S05]  /*1710*/  HFMA2 R8, -RZ, RZ, 0, 0 ;  /* 0x00000000ff087431 */ /* 0x000fca00000001ff */
[----:B------:R-:W-:-:S04]  /*1720*/  IMAD.HI.U32 R11, R9, R11, R8 ;  /* 0x0000000b090b7227 */ /* 0x000fc800078e0008 */
[----:B------:R-:W-:Y:S02]  /*1730*/  IMAD.MOV.U32 R9, RZ, RZ, RZ ;  /* 0x000000ffff097224 */ /* 0x000fe400078e00ff */
[----:B------:R-:W-:-:S04]  /*1740*/  IMAD.HI.U32 R8, R11, R12, RZ ;  /* 0x0000000c0b087227 */ /* 0x000fc800078e00ff */
[----:B------:R-:W-:-:S04]  /*1750*/  IMAD.MOV R8, RZ, RZ, -R8 ;  /* 0x000000ffff087224 */ /* 0x000fc800078e0a08 */
[----:B------:R-:W-:-:S05]  /*1760*/  IMAD R8, R5, R8, R12 ;  /* 0x0000000805087224 */ /* 0x000fca00078e020c */
[----:B------:R-:W-:-:S13]  /*1770*/  ISETP.GE.U32.AND P0, PT, R8, R5, PT ;  /* 0x000000050800720c */ /* 0x000fda0003f06070 */
[----:B------:R-:W-:-:S05]  /*1780*/  @P0 IMAD.IADD R8, R8, 0x1, -R5 ;  /* 0x0000000108080824 */ /* 0x000fca00078e0a05 */
[----:B------:R-:W-:-:S13]  /*1790*/  ISETP.GE.U32.AND P0, PT, R8, R5, PT ;  /* 0x000000050800720c */ /* 0x000fda0003f06070 */
[-C--:B------:R-:W-:Y:S02]  /*17a0*/  @P0 IADD3 R8, PT, PT, R8, -R5.reuse, RZ ;  /* 0x8000000508080210 */ /* 0x080fe40007ffe0ff */
[----:B------:R-:W-:Y:S01]  /*17b0*/  @!P1 LOP3.LUT R8, RZ, R5, RZ, 0x33, !PT ;  /* 0x00000005ff089212 */ /* 0x000fe200078e33ff */
[----:B------:R-:W-:Y:S06]  /*17c0*/  BRA `(.L_x_24) ;  /* 0x0000000000147947 */ /* 0x000fec0003800000 */
.L_x_23:
[----:B------:R-:W-:Y:S01]  /*17d0*/  IMAD.MOV.U32 R5, RZ, RZ, R13 ;  /* 0x000000ffff057224 */ /* 0x000fe200078e000d */
[----:B------:R-:W-:-:S07]  /*17e0*/  MOV R8, 0x1800 ;  /* 0x0000180000087802 */ /* 0x000fce0000000f00 */
[----:B------:R-:W-:Y:S05]  /*17f0*/  CALL.REL.NOINC `($__internal_1_$__cuda_sm20_rem_s64) ;  /* 0x0000001000d47944 */ /* 0x000fea0003c00000 */
[----:B------:R-:W-:Y:S01]  /*1800*/  MOV R8, R5 ;  /* 0x0000000500087202 */ /* 0x000fe20000000f00 */
[----:B------:R-:W-:-:S07]  /*1810*/  IMAD.MOV.U32 R9, RZ, RZ, R10 ;  /* 0x000000ffff097224 */ /* 0x000fce00078e000a */
.L_x_24:
[----:B------:R-:W-:Y:S05]  /*1820*/  BSYNC.RECONVERGENT B0 ;  /* 0x0000000000007941 */ /* 0x000fea0003800200 */
.L_x_22:
[----:B------:R-:W-:-:S04]  /*1830*/  IMAD.WIDE.U32 R8, R7, 0xa, R8 ;  /* 0x0000000a07087825 */ /* 0x000fc800078e0008 */
[----:B------:R-:W-:Y:S01]  /*1840*/  IMAD R5, R6, 0xa, RZ ;  /* 0x0000000a06057824 */ /* 0x000fe200078e02ff */
[----:B------:R-:W-:-:S03]  /*1850*/  MOV R7, R8 ;  /* 0x0000000800077202 */ /* 0x000fc60000000f00 */
[----:B------:R-:W-:-:S07]  /*1860*/  IMAD.IADD R6, R5, 0x1, R9 ;  /* 0x0000000105067824 */ /* 0x000fce00078e0209 */
.L_x_15:
[----:B------:R-:W-:Y:S04]  /*1870*/  BSSY.RECONVERGENT B0, `(.L_x_25) ;  /* 0x000009d000007945 */ /* 0x000fe80003800200 */
[----:B------:R-:W-:Y:S01]  /*1880*/  BSSY.RELIABLE B1, `(.L_x_26) ;  /* 0x0000094000017945 */ /* 0x000fe20003800100 */
[----:B------:R-:W-:-:S07]  /*1890*/  CS2R R8, SRZ ;  /* 0x0000000000087805 */ /* 0x000fce000001ff00 */
.L_x_37:
[----:B------:R-:W1:Y:S02]  /*18a0*/  LDCU.64 UR4, c[0x0][0x3a0] ;  /* 0x00007400ff0477ac */ /* 0x000e640008000a00 */
[----:B-1----:R-:W-:-:S04]  /*18b0*/  LEA R10, P0, R8, UR4, 0x3 ;  /* 0x00000004080a7c11 */ /* 0x002fc8000f8018ff */
[----:B------:R-:W-:-:S06]  /*18c0*/  LEA.HI.X R11, R8, UR5, R9, 0x3, P0 ;  /* 0x00000005080b7c11 */ /* 0x000fcc00080f1c09 */
[----:B------:R-:W2:Y:S01]  /*18d0*/  LDG.E.64 R10, desc[UR8][R10.64] ;  /* 0x000000080a0a7981 */ /* 0x000ea2000c1e1b00 */
[----:B------:R-:W-:Y:S01]  /*18e0*/  BSSY.RECONVERGENT B2, `(.L_x_27) ;  /* 0x000001f000027945 */ /* 0x000fe20003800200 */
[----:B--2---:R-:W-:-:S04]  /*18f0*/  LOP3.LUT R5, R6, R11, RZ, 0xfc, !PT ;  /* 0x0000000b06057212 */ /* 0x004fc800078efcff */
[----:B------:R-:W-:-:S13]  /*1900*/  ISETP.NE.U32.AND P0, PT, R5, RZ, PT ;  /* 0x000000ff0500720c */ /* 0x000fda0003f05070 */
[----:B------:R-:W-:Y:S05]  /*1910*/  @P0 BRA `(.L_x_28) ;  /* 0x0000000000500947 */ /* 0x000fea0003800000 */
[----:B------:R-:W1:Y:S01]  /*1920*/  I2F.U32.RP R5, R10 ;  /* 0x0000000a00057306 */ /* 0x000e620000209000 */
[----:B------:R-:W-:Y:S01]  /*1930*/  IMAD.MOV R11, RZ, RZ, -R10 ;  /* 0x000000ffff0b7224 */ /* 0x000fe200078e0a0a */
[----:B------:R-:W-:Y:S01]  /*1940*/  ISETP.NE.U32.AND P2, PT, R10, RZ, PT ;  /* 0x000000ff0a00720c */ /* 0x000fe20003f45070 */
[----:B------:R-:W-:-:S05]  /*1950*/  IMAD.MOV.U32 R19, RZ, RZ, RZ ;  /* 0x000000ffff137224 */ /* 0x000fca00078e00ff */
[----:B-1----:R-:W1:Y:S02]  /*1960*/  MUFU.RCP R5, R5 ;  /* 0x0000000500057308 */ /* 0x002e640000001000 */
[----:B-1----:R-:W-:-:S06]  /*1970*/  VIADD R12, R5, 0xffffffe ;  /* 0x0ffffffe050c7836 */ /* 0x002fcc0000000000 */
[----:B------:R1:W2:Y:S02]  /*1980*/  F2I.FTZ.U32.TRUNC.NTZ R13, R12 ;  /* 0x0000000c000d7305 */ /* 0x0002a4000021f000 */
[----:B-1----:R-:W-:Y:S02]  /*1990*/  HFMA2 R12, -RZ, RZ, 0, 0 ;  /* 0x00000000ff0c7431 */ /* 0x002fe400000001ff */
[----:B--2---:R-:W-:-:S04]  /*19a0*/  IMAD R11, R11, R13, RZ ;  /* 0x0000000d0b0b7224 */ /* 0x004fc800078e02ff */
[----:B------:R-:W-:-:S06]  /*19b0*/  IMAD.HI.U32 R14, R13, R11, R12 ;  /* 0x0000000b0d0e7227 */ /* 0x000fcc00078e000c */
        /* <DEDUP_REMOVED lines=8> */
[----:B------:R-:W-:Y:S01]  /*1a40*/  @!P2 LOP3.LUT R18, RZ, R10, RZ, 0x33, !PT ;  /* 0x0000000aff12a212 */ /* 0x000fe200078e33ff */
[----:B------:R-:W-:Y:S06]  /*1a50*/  BRA `(.L_x_29) ;  /* 0x00000000001c7947 */ /* 0x000fec0003800000 */
.L_x_28:
[----:B------:R-:W-:Y:S01]  /*1a60*/  MOV R19, R10 ;  /* 0x0000000a00137202 */ /* 0x000fe20000000f00 */
[----:B------:R-:W-:Y:S01]  /*1a70*/  IMAD.MOV.U32 R18, RZ, RZ, R11 ;  /* 0x000000ffff127224 */ /* 0x000fe200078e000b */
[----:B------:R-:W-:Y:S01]  /*1a80*/  MOV R20, R6 ;  /* 0x0000000600147202 */ /* 0x000fe20000000f00 */
[----:B------:R-:W-:Y:S01]  /*1a90*/  IMAD.MOV.U32 R26, RZ, RZ, R7 ;  /* 0x000000ffff1a7224 */ /* 0x000fe200078e0007 */
[----:B------:R-:W-:-:S07]  /*1aa0*/  MOV R5, 0x1ac0 ;  /* 0x00001ac000057802 */ /* 0x000fce0000000f00 */
[----:B0-----:R-:W-:Y:S05]  /*1ab0*/  CALL.REL.NOINC `($__internal_0_$__cuda_sm20_div_s64) ;  /* 0x0000000800d47944 */ /* 0x001fea0003c00000 */
[----:B------:R-:W-:-:S07]  /*1ac0*/  IMAD.MOV.U32 R18, RZ, RZ, R17 ;  /* 0x000000ffff127224 */ /* 0x000fce00078e0011 */
.L_x_29:
[----:B0-----:R-:W-:Y:S05]  /*1ad0*/  BSYNC.RECONVERGENT B2 ;  /* 0x0000000000027941 */ /* 0x001fea0003800200 */
.L_x_27:
[C---:B------:R-:W-:Y:S01]  /*1ae0*/  IMAD.WIDE.U32 R10, R19.reuse, 0x66666667, RZ ;  /* 0x66666667130a7825 */ /* 0x040fe200078e00ff */
[----:B------:R-:W-:Y:S01]  /*1af0*/  ISETP.LT.AND P1, PT, R19, RZ, PT ;  /* 0x000000ff1300720c */ /* 0x000fe20003f21270 */
[----:B------:R-:W-:Y:S02]  /*1b00*/  BSSY.RELIABLE B2, `(.L_x_30) ;  /* 0x0000066000027945 */ /* 0x000fe40003800100 */
[----:B------:R-:W-:-:S04]  /*1b10*/  IMAD.WIDE.U32 R12, P0, R18, 0x66666666, R10 ;  /* 0x66666666120c7825 */ /* 0x000fc8000780000a */
[----:B------:R-:W-:Y:S01]  /*1b20*/  IMAD.WIDE.U32 R10, R18, 0x66666667, RZ ;  /* 0x66666667120a7825 */ /* 0x000fe200078e00ff */
[----:B------:R-:W-:-:S03]  /*1b30*/  MOV R14, R13 ;  /* 0x0000000d000e7202 */ /* 0x000fc60000000f00 */
[----:B------:R-:W-:Y:S01]  /*1b40*/  IMAD.X R15, RZ, RZ, RZ, P0 ;  /* 0x000000ffff0f7224 */ /* 0x000fe200000e06ff */
[----:B------:R-:W-:-:S05]  /*1b50*/  IADD3 RZ, P0, PT, R11, R12, RZ ;  /* 0x0000000c0bff7210 */ /* 0x000fca0007f1e0ff */
[----:B------:R-:W-:-:S04]  /*1b60*/  IMAD.WIDE.U32.X R10, R19, 0x66666666, R14, P0 ;  /* 0x66666666130a7825 */ /* 0x000fc800000e040e */
[----:B------:R-:W-:Y:S01]  /*1b70*/  IMAD.MOV.U32 R14, RZ, RZ, R18 ;  /* 0x000000ffff0e7224 */ /* 0x000fe200078e0012 */
[----:B------:R-:W-:Y:S01]  /*1b80*/  IADD3 R5, P0, PT, R10, -0x66666667, RZ ;  /* 0x999999990a057810 */ /* 0x000fe20007f1e0ff */
[----:B------:R-:W-:Y:S02]  /*1b90*/  IMAD.MOV.U32 R15, RZ, RZ, R19 ;  /* 0x000000ffff0f7224 */ /* 0x000fe400078e0013 */
[----:B------:R-:W-:Y:S01]  /*1ba0*/  IMAD.MOV.U32 R18, RZ, RZ, R9 ;  /* 0x000000ffff127224 */ /* 0x000fe200078e0009 */
[----:B------:R-:W-:Y:S02]  /*1bb0*/  IADD3.X R13, PT, PT, R11, -0x66666667, RZ, P0, !PT ;  /* 0x999999990b0d7810 */ /* 0x000fe400007fe4ff */
[----:B------:R-:W-:Y:S02]  /*1bc0*/  SEL R5, R5, R10, P1 ;  /* 0x0000000a05057207 */ /* 0x000fe40000800000 */
[----:B------:R-:W-:Y:S01]  /*1bd0*/  SEL R12, R13, R11, P1 ;  /* 0x0000000b0d0c7207 */ /* 0x000fe20000800000 */
[----:B------:R-:W0:Y:S03]  /*1be0*/  LDC R10, c[0x0][0x390] ;  /* 0x0000e400ff0a7b82 */ /* 0x000e260000000800 */
[----:B------:R-:W-:-:S04]  /*1bf0*/  SHF.R.S64 R11, R5, 0x2, R12 ;  /* 0x00000002050b7819 */ /* 0x000fc8000000100c */
[----:B------:R-:W-:-:S04]  /*1c00*/  LEA.HI R11, P0, R12, R11, RZ, 0x1 ;  /* 0x0000000b0c0b7211 */ /* 0x000fc800078108ff */
[----:B------:R-:W-:Y:S01]  /*1c10*/  LEA.HI.X.SX32 R5, R12, RZ, 0x1e, P0 ;  /* 0x000000ff0c057211 */ /* 0x000fe200000ff6ff */
[----:B------:R-:W-:-:S04]  /*1c20*/  IMAD.WIDE.U32 R14, R11, -0xa, R14 ;  /* 0xfffffff60b0e7825 */ /* 0x000fc800078e000e */
[----:B------:R-:W-:Y:S01]  /*1c30*/  IMAD R12, R5, -0xa, RZ ;  /* 0xfffffff6050c7824 */ /* 0x000fe200078e02ff */
[----:B------:R-:W-:-:S04]  /*1c40*/  MOV R5, R8 ;  /* 0x0000000800057202 */ /* 0x000fc80000000f00 */
[----:B------:R-:W-:-:S07]  /*1c50*/  IADD3 R11, PT, PT, R15, -R11, R12 ;  /* 0x8000000b0f0b7210 */ /* 0x000fce0007ffe00c */
.L_x_35:
[----:B------:R-:W-:-:S04]  /*1c60*/  IADD3 R12, P1, PT, R5, 0x1, RZ ;  /* 0x00000001050c7810 */ /* 0x000fc80007f3e0ff */
[----:B0-----:R-:W-:Y:S01]  /*1c70*/  ISETP.GE.U32.AND P0, PT, R12, R10, PT ;  /* 0x0000000a0c00720c */ /* 0x001fe20003f06070 */
[----:B------:R-:W-:-:S05]  /*1c80*/  IMAD.X R13, RZ, RZ, R18, P1 ;  /* 0x000000ffff0d7224 */ /* 0x000fca00008e0612 */
[----:B------:R-:W-:-:S13]  /*1c90*/  ISETP.GE.AND.EX P0, PT, R13, UR7, PT, P0 ;  /* 0x000000070d007c0c */ /* 0x000fda000bf06300 */
[----:B------:R-:W-:Y:S05]  /*1ca0*/  @P0 BRA `(.L_x_31) ;  /* 0x00000004002c0947 */ /* 0x000fea0003800000 */
[----:B------:R-:W0:Y:S02]  /*1cb0*/  LDCU.64 UR4, c[0x0][0x3a0] ;  /* 0x00007400ff0477ac */ /* 0x000e240008000a00 */
[----:B0-----:R-:W-:-:S04]  /*1cc0*/  LEA R16, P0, R5, UR4, 0x3 ;  /* 0x0000000405107c11 */ /* 0x001fc8000f8018ff */
[----:B------:R-:W-:-:S06]  /*1cd0*/  LEA.HI.X R17, R5, UR5, R18, 0x3, P0 ;  /* 0x0000000505117c11 */ /* 0x000fcc00080f1c12 */
[----:B------:R-:W2:Y:S01]  /*1ce0*/  LDG.E.64 R16, desc[UR8][R16.64+0x8] ;  /* 0x0000080810107981 */ /* 0x000ea2000c1e1b00 */
[----:B------:R-:W-:Y:S01]  /*1cf0*/  BSSY.RECONVERGENT B3, `(.L_x_32) ;  /* 0x0000020000037945 */ /* 0x000fe20003800200 */
[----:B--2---:R-:W-:-:S04]  /*1d00*/  LOP3.LUT R5, R6, R17, RZ, 0xfc, !PT ;  /* 0x0000001106057212 */ /* 0x004fc800078efcff */
[----:B------:R-:W-:-:S13]  /*1d10*/  ISETP.NE.U32.AND P0, PT, R5, RZ, PT ;  /* 0x000000ff0500720c */ /* 0x000fda0003f05070 */
[----:B------:R-:W-:Y:S05]  /*1d20*/  @P0 BRA `(.L_x_33) ;  /* 0x0000000000500947 */ /* 0x000fea0003800000 */
[----:B------:R-:W0:Y:S01]  /*1d30*/  I2F.U32.RP R5, R16 ;  /* 0x0000001000057306 */ /* 0x000e220000209000 */
[----:B------:R-:W-:Y:S01]  /*1d40*/  IMAD.MOV R17, RZ, RZ, -R16 ;  /* 0x000000ffff117224 */ /* 0x000fe200078e0a10 */
[----:B------:R-:W-:Y:S01]  /*1d50*/  ISETP.NE.U32.AND P2, PT, R16, RZ, PT ;  /* 0x000000ff1000720c */ /* 0x000fe20003f45070 */
[----:B------:R-:W-:-:S05]  /*1d60*/  IMAD.MOV.U32 R23, RZ, RZ, RZ ;  /* 0x000000ffff177224 */ /* 0x000fca00078e00ff */
[----:B0-----:R-:W0:Y:S02]  /*1d70*/  MUFU.RCP R5, R5 ;  /* 0x0000000500057308 */ /* 0x001e240000001000 */
[----:B0-----:R-:W-:-:S06]  /*1d80*/  IADD3 R18, PT, PT, R5, 0xffffffe, RZ ;  /* 0x0ffffffe05127810 */ /* 0x001fcc0007ffe0ff */
[----:B------:R0:W1:Y:S02]  /*1d90*/  F2I.FTZ.U32.TRUNC.NTZ R19, R18 ;  /* 0x0000001200137305 */ /* 0x000064000021f000 */
[----:B0-----:R-:W-:Y:S02]  /*1da0*/  IMAD.MOV.U32 R18, RZ, RZ, RZ ;  /* 0x000000ffff127224 */ /* 0x001fe400078e00ff */
[----:B-1----:R-:W-:-:S04]  /*1db0*/  IMAD R17, R17, R19, RZ ;  /* 0x0000001311117224 */ /* 0x002fc800078e02ff */
[----:B------:R-:W-:-:S06]  /*1dc0*/  IMAD.HI.U32 R20, R19, R17, R18 ;  /* 0x0000001113147227 */ /* 0x000fcc00078e0012 */
        /* <DEDUP_REMOVED lines=8> */
[----:B------:R-:W-:Y:S01]  /*1e50*/  @!P2 LOP3.LUT R22, RZ, R16, RZ, 0x33, !PT ;  /* 0x00000010ff16a212 */ /* 0x000fe200078e33ff */
[----:B------:R-:W-:Y:S06]  /*1e60*/  BRA `(.L_x_34) ;  /* 0x0000000000207947 */ /* 0x000fec0003800000 */
.L_x_33:
[----:B------:R-:W-:Y:S01]  /*1e70*/  IMAD.MOV.U32 R19, RZ, RZ, R16 ;  /* 0x000000ffff137224 */ /* 0x000fe200078e0010 */
[----:B------:R-:W-:Y:S01]  /*1e80*/  MOV R18, R17 ;  /* 0x0000001100127202 */ /* 0x000fe20000000f00 */
[----:B------:R-:W-:Y:S01]  /*1e90*/  IMAD.MOV.U32 R26, RZ, RZ, R7 ;  /* 0x000000ffff1a7224 */ /* 0x000fe200078e0007 */
[----:B------:R-:W-:Y:S01]  /*1ea0*/  MOV R5, 0x1ed0 ;  /* 0x00001ed000057802 */ /* 0x000fe20000000f00 */
[----:B------:R-:W-:-:S07]  /*1eb0*/  IMAD.MOV.U32 R20, RZ, RZ, R6 ;  /* 0x000000ffff147224 */ /* 0x000fce00078e0006 */
[----:B------:R-:W-:Y:S05]  /*1ec0*/  CALL.REL.NOINC `($__internal_0_$__cuda_sm20_div_s64) ;  /* 0x0000000400d07944 */ /* 0x000fea0003c00000 */
[----:B------:R-:W-:Y:S01]  /*1ed0*/  MOV R22, R17 ;  /* 0x0000001100167202 */ /* 0x000fe20000000f00 */
[----:B------:R-:W-:-:S07]  /*1ee0*/  IMAD.MOV.U32 R23, RZ, RZ, R19 ;  /* 0x000000ffff177224 */ /* 0x000fce00078e0013 */
.L_x_34:
[----:B------:R-:W-:Y:S05]  /*1ef0*/  BSYNC.RECONVERGENT B3 ;  /* 0x0000000000037941 */ /* 0x000fea0003800200 */
.L_x_32:
[C---:B------:R-:W-:Y:S01]  /*1f00*/  IMAD.WIDE.U32 R18, R23.reuse, 0x66666667, RZ ;  /* 0x6666666717127825 */ /* 0x040fe200078e00ff */
[----:B------:R-:W-:-:S03]  /*1f10*/  ISETP.LT.AND P1, PT, R23, RZ, PT ;  /* 0x000000ff1700720c */ /* 0x000fc60003f21270 */
[----:B------:R-:W-:-:S04]  /*1f20*/  IMAD.WIDE.U32 R20, R22, 0x66666667, RZ ;  /* 0x6666666716147825 */ /* 0x000fc800078e00ff */
[----:B------:R-:W-:-:S04]  /*1f30*/  IMAD.WIDE.U32 R18, P0, R22, 0x66666666, R18 ;  /* 0x6666666616127825 */ /* 0x000fc80007800012 */
[----:B------:R-:W-:Y:S01]  /*1f40*/  IMAD.X R17, RZ, RZ, RZ, P0 ;  /* 0x000000ffff117224 */ /* 0x000fe200000e06ff */
[----:B------:R-:W-:Y:S02]  /*1f50*/  IADD3 RZ, P0, PT, R21, R18, RZ ;  /* 0x0000001215ff7210 */ /* 0x000fe40007f1e0ff */
[----:B------:R-:W-:-:S05]  /*1f60*/  MOV R16, R19 ;  /* 0x0000001300107202 */ /* 0x000fca0000000f00 */
[----:B------:R-:W-:-:S03]  /*1f70*/  IMAD.WIDE.U32.X R16, R23, 0x66666666, R16, P0 ;  /* 0x6666666617107825 */ /* 0x000fc600000e0410 */
[----:B------:R-:W-:-:S04]  /*1f80*/  IADD3 R5, P0, PT, R16, -0x66666667, RZ ;  /* 0x9999999910057810 */ /* 0x000fc80007f1e0ff */
[----:B------:R-:W-:Y:S02]  /*1f90*/  IADD3.X R19, PT, PT, R17, -0x66666667, RZ, P0, !PT ;  /* 0x9999999911137810 */ /* 0x000fe400007fe4ff */
[----:B------:R-:W-:Y:S02]  /*1fa0*/  SEL R5, R5, R16, P1 ;  /* 0x0000001005057207 */ /* 0x000fe40000800000 */
[----:B------:R-:W-:Y:S01]  /*1fb0*/  SEL R16, R19, R17, P1 ;  /* 0x0000001113107207 */ /* 0x000fe20000800000 */
[----:B------:R-:W-:-:S03]  /*1fc0*/  IMAD.MOV.U32 R17, RZ, RZ, R23 ;  /* 0x000000ffff117224 */ /* 0x000fc600078e0017 */
[----:B------:R-:W-:-:S04]  /*1fd0*/  SHF.R.S64 R5, R5, 0x2, R16 ;  /* 0x0000000205057819 */ /* 0x000fc80000001010 */
[----:B------:R-:W-:-:S04]  /*1fe0*/  LEA.HI R5, P0, R16, R5, RZ, 0x1 ;  /* 0x0000000510057211 */ /* 0x000fc800078108ff */
[----:B------:R-:W-:Y:S01]  /*1ff0*/  LEA.HI.X.SX32 R18, R16, RZ, 0x1e, P0 ;  /* 0x000000ff10127211 */ /* 0x000fe200000ff6ff */
[----:B------:R-:W-:-:S04]  /*2000*/  IMAD.MOV.U32 R16, RZ, RZ, R22 ;  /* 0x000000ffff107224 */ /* 0x000fc800078e0016 */
[----:B------:R-:W-:-:S04]  /*2010*/  IMAD.WIDE.U32 R16, R5, -0xa, R16 ;  /* 0xfffffff605107825 */ /* 0x000fc800078e0010 */
[----:B------:R-:W-:Y:S01]  /*2020*/  IMAD R20, R18, -0xa, RZ ;  /* 0xfffffff612147824 */ /* 0x000fe200078e02ff */
[----:B------:R-:W-:Y:S02]  /*2030*/  IADD3 R18, P2, PT, R8, -R12, RZ ;  /* 0x8000000c08127210 */ /* 0x000fe40007f5e0ff */
[----:B------:R-:W-:Y:S02]  /*2040*/  IADD3 R19, P1, PT, R14, -R16, RZ ;  /* 0x800000100e137210 */ /* 0x000fe40007f3e0ff */
[----:B------:R-:W-:Y:S02]  /*2050*/  IADD3 R20, PT, PT, R17, -R5, R20 ;  /* 0x8000000511147210 */ /* 0x000fe40007ffe014 */
[----:B------:R-:W-:Y:S02]  /*2060*/  IADD3 R5, P3, PT, -R8, R12, RZ ;  /* 0x0000000c08057210 */ /* 0x000fe40007f7e1ff */
[----:B------:R-:W-:Y:S01]  /*2070*/  ISETP.NE.U32.AND P0, PT, R19, R18, PT ;  /* 0x000000121300720c */ /* 0x000fe20003f05070 */
[----:B------:R-:W-:Y:S01]  /*2080*/  IMAD.X R18, R11, 0x1, ~R20, P1 ;  /* 0x000000010b127824 */ /* 0x000fe200008e0e14 */
[----:B------:R-:W-:-:S02]  /*2090*/  IADD3.X R17, PT, PT, R9, ~R13, RZ, P2, !PT ;  /* 0x8000000d09117210 */ /* 0x000fc400017fe4ff */
[----:B------:R-:W-:Y:S01]  /*20a0*/  ISETP.NE.U32.AND P2, PT, R19, R5, PT ;  /* 0x000000051300720c */ /* 0x000fe20003f45070 */
[----:B------:R-:W-:Y:S01]  /*20b0*/  IMAD.X R5, R13, 0x1, ~R9, P3 ;  /* 0x000000010d057824 */ /* 0x000fe200018e0e09 */
[----:B------:R-:W-:Y:S02]  /*20c0*/  ISETP.NE.U32.AND P1, PT, R14, R16, PT ;  /* 0x000000100e00720c */ /* 0x000fe40003f25070 */
[C---:B------:R-:W-:Y:S02]  /*20d0*/  ISETP.NE.AND.EX P0, PT, R18.reuse, R17, PT, P0 ;  /* 0x000000111200720c */ /* 0x040fe40003f05300 */
[----:B------:R-:W-:Y:S01]  /*20e0*/  ISETP.NE.AND.EX P2, PT, R18, R5, PT, P2 ;  /* 0x000000051200720c */ /* 0x000fe20003f45320 */
[----:B------:R-:W-:Y:S01]  /*20f0*/  IMAD.MOV.U32 R18, RZ, RZ, R13 ;  /* 0x000000ffff127224 */ /* 0x000fe200078e000d */
[----:B------:R-:W-:Y:S02]  /*2100*/  ISETP.NE.AND.EX P0, PT, R11, R20, P0, P1 ;  /* 0x000000140b00720c */ /* 0x000fe40000705310 */
[----:B------:R-:W-:-:S11]  /*2110*/  MOV R5, R12 ;  /* 0x0000000c00057202 */ /* 0x000fd60000000f00 */
[----:B------:R-:W-:Y:S05]  /*2120*/  @P0 BRA P2, `(.L_x_35) ;  /* 0xfffffff800cc0947 */ /* 0x000fea000103ffff */
[----:B------:R-:W-:Y:S05]  /*2130*/  BREAK.RELIABLE B2 ;  /* 0x0000000000027942 */ /* 0x000fea0003800100 */
[----:B------:R-:W-:Y:S05]  /*2140*/  BREAK.RELIABLE B1 ;  /* 0x0000000000017942 */ /* 0x000fea0003800100 */
[----:B------:R-:W-:Y:S05]  /*2150*/  BRA `(.L_x_36) ;  /* 0x0000000000387947 */ /* 0x000fea0003800000 */
.L_x_31:
[----:B------:R-:W-:Y:S05]  /*2160*/  BSYNC.RELIABLE B2 ;  /* 0x0000000000027941 */ /* 0x000fea0003800100 */
.L_x_30:
[----:B------:R-:W-:-:S04]  /*2170*/  IADD3 R8, P1, PT, R8, 0x1, RZ ;  /* 0x0000000108087810 */ /* 0x000fc80007f3e0ff */
[----:B------:R-:W-:Y:S01]  /*2180*/  ISETP.NE.U32.AND P0, PT, R8, R10, PT ;  /* 0x0000000a0800720c */ /* 0x000fe20003f05070 */
[----:B------:R-:W-:-:S05]  /*2190*/  IMAD.X R9, RZ, RZ, R9, P1 ;  /* 0x000000ffff097224 */ /* 0x000fca00008e0609 */
[----:B------:R-:W-:-:S13]  /*21a0*/  ISETP.NE.AND.EX P0, PT, R9, UR7, PT, P0 ;  /* 0x0000000709007c0c */ /* 0x000fda000bf05300 */
[----:B------:R-:W-:Y:S05]  /*21b0*/  @P0 BRA `(.L_x_37) ;  /* 0xfffffff400b80947 */ /* 0x000fea000383ffff */
[----:B------:R-:W-:Y:S05]  /*21c0*/  BSYNC.RELIABLE B1 ;  /* 0x0000000000017941 */ /* 0x000fea0003800100 */
.L_x_26:
[----:B------:R-:W0:Y:S01]  /*21d0*/  S2R R10, SR_LANEID ;  /* 0x00000000000a7919 */ /* 0x000e220000000000 */
[----:B------:R-:W1:Y:S01]  /*21e0*/  LDC.64 R8, c[0x0][0x398] ;  /* 0x0000e600ff087b82 */ /* 0x000e620000000a00 */
[----:B------:R-:W-:Y:S02]  /*21f0*/  VOTEU.ANY UR4, UPT, PT ;  /* 0x0000000000047886 */ /* 0x000fe400038e0100 */
[----:B------:R-:W-:Y:S02]  /*2200*/  UFLO.U32 UR5, UR4 ;  /* 0x00000004000572bd */ /* 0x000fe400080e0000 */
[----:B------:R-:W1:Y:S04]  /*2210*/  POPC R5, UR4 ;  /* 0x0000000400057d09 */ /* 0x000e680008000000 */
[----:B0-----:R-:W-:-:S13]  /*2220*/  ISETP.EQ.U32.AND P0, PT, R10, UR5, PT ;  /* 0x000000050a007c0c */ /* 0x001fda000bf02070 */
[----:B-1----:R0:W-:Y:S02]  /*2230*/  @P0 REDG.E.ADD.STRONG.GPU desc[UR8][R8.64], R5 ;  /* 0x000000050800098e */ /* 0x0021e4000c12e108 */
.L_x_36:
[----:B------:R-:W-:Y:S05]  /*2240*/  BSYNC.RECONVERGENT B0 ;  /* 0x0000000000007941 */ /* 0x000fea0003800200 */
.L_x_25:
[----:B------:R-:W-:-:S04]  /*2250*/  IADD3 R0, P0, PT, R0, 0x1, RZ ;  /* 0x0000000100007810 */ /* 0x000fc80007f1e0ff */
[----:B------:R-:W-:Y:S02]  /*2260*/  IADD3.X R2, PT, PT, RZ, R2, RZ, P0, !PT ;  /* 0x00000002ff027210 */ /* 0x000fe400007fe4ff */
[----:B------:R-:W-:-:S04]  /*2270*/  ISETP.GE.U32.AND P0, PT, R0, R3, PT ;  /* 0x000000030000720c */ /* 0x000fc80003f06070 */
[----:B------:R-:W-:-:S13]  /*2280*/  ISETP.GE.AND.EX P0, PT, R2, R4, PT, P0 ;  /* 0x000000040200720c */ /* 0x000fda0003f06300 */
[----:B------:R-:W-:Y:S05]  /*2290*/  @!P0 BRA `(.L_x_38) ;  /* 0xffffffdc00d08947 */ /* 0x000fea000383ffff */
[----:B------:R-:W-:Y:S05]  /*22a0*/  EXIT ;  /* 0x000000000000794d */ /* 0x000fea0003800000 */
.L_x_0:
[----:B------:R-:W-:Y:S01]  /*22b0*/  IADD3 R6, P1, PT, R0, 0x1, RZ ;  /* 0x0000000100067810 */ /* 0x000fe20007f3e0ff */
[----:B------:R-:W-:Y:S01]  /*22c0*/  BSSY.RECONVERGENT B0, `(.L_x_39) ;  /* 0x0000023000007945 */ /* 0x000fe20003800200 */
[----:B------:R-:W-:Y:S02]  /*22d0*/  IMAD.MOV.U32 R8, RZ, RZ, R0 ;  /* 0x000000ffff087224 */ /* 0x000fe400078e0000 */
[----:B------:R-:W-:Y:S01]  /*22e0*/  ISETP.GT.U32.AND P0, PT, R3, R6, PT ;  /* 0x000000060300720c */ /* 0x000fe20003f04070 */
[--C-:B------:R-:W-:Y:S02]  /*22f0*/  IMAD.X R7, RZ, RZ, R2.reuse, P1 ;  /* 0x000000ffff077224 */ /* 0x100fe400008e0602 */
[----:B------:R-:W-:-:S03]  /*2300*/  IMAD.MOV.U32 R9, RZ, RZ, R2 ;  /* 0x000000ffff097224 */ /* 0x000fc600078e0002 */
[----:B------:R-:W-:-:S04]  /*2310*/  ISETP.GT.AND.EX P0, PT, R4, R7, PT, P0 ;  /* 0x000000070400720c */ /* 0x000fc80003f04300 */
[----:B------:R-:W-:Y:S02]  /*2320*/  SEL R5, R3, R6, P0 ;  /* 0x0000000603057207 */ /* 0x000fe40000000000 */
[----:B------:R-:W-:-:S03]  /*2330*/  SEL R7, R4, R7, P0 ;  /* 0x0000000704077207 */ /* 0x000fc60000000000 */
[C---:B------:R-:W-:Y:S01]  /*2340*/  IMAD.IADD R6, R5.reuse, 0x1, -R0 ;  /* 0x0000000105067824 */ /* 0x040fe200078e0a00 */
[----:B------:R-:W-:-:S04]  /*2350*/  IADD3 R5, P2, PT, -R5, R0, RZ ;  /* 0x0000000005057210 */ /* 0x000fc80007f5e1ff */
[----:B------:R-:W-:Y:S02]  /*2360*/  LOP3.LUT R11, R6, 0x3, RZ, 0xc0, !PT ;  /* 0x00000003060b7812 */ /* 0x000fe400078ec0ff */
[----:B------:R-:W-:Y:S02]  /*2370*/  ISETP.GT.U32.AND P0, PT, R5, -0x4, PT ;  /* 0xfffffffc0500780c */ /* 0x000fe40003f04070 */
[----:B------:R-:W-:Y:S02]  /*2380*/  ISETP.NE.U32.AND P1, PT, R11, RZ, PT ;  /* 0x000000ff0b00720c */ /* 0x000fe40003f25070 */
[----:B------:R-:W-:Y:S02]  /*2390*/  IADD3.X R5, PT, PT, ~R7, R2, RZ, P2, !PT ;  /* 0x0000000207057210 */ /* 0x000fe400017fe5ff */
[----:B------:R-:W-:Y:S02]  /*23a0*/  ISETP.NE.AND.EX P1, PT, RZ, RZ, PT, P1 ;  /* 0x000000ffff00720c */ /* 0x000fe40003f25310 */
[----:B------:R-:W-:-:S11]  /*23b0*/  ISETP.GT.U32.AND.EX P0, PT, R5, -0x1, PT, P0 ;  /* 0xffffffff0500780c */ /* 0x000fd60003f04100 */
[----:B------:R-:W-:Y:S05]  /*23c0*/  @!P1 BRA `(.L_x_40) ;  /* 0x0000000000489947 */ /* 0x000fea0003800000 */
[----:B------:R-:W0:Y:S01]  /*23d0*/  S2R R10, SR_LANEID ;  /* 0x00000000000a7919 */ /* 0x000e220000000000 */
[----:B------:R-:W1:Y:S01]  /*23e0*/  LDC.64 R6, c[0x0][0x398] ;  /* 0x0000e600ff067b82 */ /* 0x000e620000000a00 */
[----:B------:R-:W-:Y:S02]  /*23f0*/  IMAD.MOV.U32 R9, RZ, RZ, R2 ;  /* 0x000000ffff097224 */ /* 0x000fe400078e0002 */
[----:B------:R-:W-:Y:S01]  /*2400*/  HFMA2 R2, -RZ, RZ, 0, 0 ;  /* 0x00000000ff027431 */ /* 0x000fe200000001ff */
[----:B------:R-:W-:Y:S01]  /*2410*/  MOV R8, R0 ;  /* 0x0000000000087202 */ /* 0x000fe20000000f00 */
[----:B------:R-:W-:-:S07]  /*2420*/  IMAD.MOV.U32 R0, RZ, RZ, RZ ;  /* 0x000000ffff007224 */ /* 0x000fce00078e00ff */
.L_x_41:
[----:B------:R-:W-:Y:S02]  /*2430*/  VOTEU.ANY UR4, UPT, PT ;  /* 0x0000000000047886 */ /* 0x000fe400038e0100 */
[----:B------:R-:W-:Y:S02]  /*2440*/  UFLO.U32 UR5, UR4 ;  /* 0x00000004000572bd */ /* 0x000fe400080e0000 */
[----:B------:R-:W1:Y:S04]  /*2450*/  POPC R5, UR4 ;  /* 0x0000000400057d09 */ /* 0x000e680008000000 */
[----:B0-----:R-:W-:-:S13]  /*2460*/  ISETP.EQ.U32.AND P1, PT, R10, UR5, PT ;  /* 0x000000050a007c0c */ /* 0x001fda000bf22070 */
[----:B-1----:R2:W-:Y:S01]  /*2470*/  @P1 REDG.E.ADD.STRONG.GPU desc[UR8][R6.64], R5 ;  /* 0x000000050600198e */ /* 0x0025e2000c12e108 */
[----:B------:R-:W-:Y:S02]  /*2480*/  IADD3 R0, P1, PT, R0, 0x1, RZ ;  /* 0x0000000100007810 */ /* 0x000fe40007f3e0ff */
[----:B------:R-:W-:-:S03]  /*2490*/  IADD3 R8, P2, PT, R8, 0x1, RZ ;  /* 0x0000000108087810 */ /* 0x000fc60007f5e0ff */
[----:B------:R-:W-:Y:S01]  /*24a0*/  IMAD.X R2, RZ, RZ, R2, P1 ;  /* 0x000000ffff027224 */ /* 0x000fe200008e0602 */
[----:B------:R-:W-:Y:S01]  /*24b0*/  ISETP.NE.U32.AND P1, PT, R0, R11, PT ;  /* 0x0000000b0000720c */ /* 0x000fe20003f25070 */
[----:B------:R-:W-:-:S03]  /*24c0*/  IMAD.X R9, RZ, RZ, R9, P2 ;  /* 0x000000ffff097224 */ /* 0x000fc600010e0609 */
[----:B------:R-:W-:-:S13]  /*24d0*/  ISETP.NE.AND.EX P1, PT, R2, RZ, PT, P1 ;  /* 0x000000ff0200720c */ /* 0x000fda0003f25310 */
[----:B--2---:R-:W-:Y:S05]  /*24e0*/  @P1 BRA `(.L_x_41) ;  /* 0xfffffffc00d01947 */ /* 0x004fea000383ffff */
.L_x_40:
[----:B------:R-:W-:Y:S05]  /*24f0*/  BSYNC.RECONVERGENT B0 ;  /* 0x0000000000007941 */ /* 0x000fea0003800200 */
.L_x_39:
[----:B------:R-:W-:Y:S05]  /*2500*/  @P0 EXIT ;  /* 0x000000000000094d */ /* 0x000fea0003800000 */
[----:B------:R-:W0:Y:S01]  /*2510*/  S2R R0, SR_LANEID ;  /* 0x0000000000007919 */ /* 0x000e220000000000 */
[----:B------:R-:W1:Y:S02]  /*2520*/  LDC.64 R6, c[0x0][0x398] ;  /* 0x0000e600ff067b82 */ /* 0x000e640000000a00 */
.L_x_42:
[----:B------:R-:W-:Y:S02]  /*2530*/  VOTEU.ANY UR4, UPT, PT ;  /* 0x0000000000047886 */ /* 0x000fe400038e0100 */
[----:B------:R-:W-:Y:S02]  /*2540*/  UFLO.U32 UR5, UR4 ;  /* 0x00000004000572bd */ /* 0x000fe400080e0000 */
[----:B------:R-:W1:Y:S04]  /*2550*/  POPC R5, UR4 ;  /* 0x0000000400057d09 */ /* 0x000e680008000000 */
[----:B0-----:R-:W-:-:S13]  /*2560*/  ISETP.EQ.U32.AND P0, PT, R0, UR5, PT ;  /* 0x0000000500007c0c */ /* 0x001fda000bf02070 */
[----:B-1----:R2:W-:Y:S04]  /*2570*/  @P0 REDG.E.ADD.STRONG.GPU desc[UR8][R6.64], R5 ;  /* 0x000000050600098e */ /* 0x0025e8000c12e108 */
[----:B------:R2:W-:Y:S04]  /*2580*/  @P0 REDG.E.ADD.STRONG.GPU desc[UR8][R6.64], R5 ;  /* 0x000000050600098e */ /* 0x0005e8000c12e108 */
[----:B------:R2:W-:Y:S04]  /*2590*/  @P0 REDG.E.ADD.STRONG.GPU desc[UR8][R6.64], R5 ;  /* 0x000000050600098e */ /* 0x0005e8000c12e108 */
[----:B------:R2:W-:Y:S01]  /*25a0*/  @P0 REDG.E.ADD.STRONG.GPU desc[UR8][R6.64], R5 ;  /* 0x000000050600098e */ /* 0x0005e2000c12e108 */
[----:B------:R-:W-:-:S04]  /*25b0*/  IADD3 R8, P0, PT, R8, 0x4, RZ ;  /* 0x0000000408087810 */ /* 0x000fc80007f1e0ff */
[----:B------:R-:W-:Y:S02]  /*25c0*/  IADD3.X R9, PT, PT, RZ, R9, RZ, P0, !PT ;  /* 0x00000009ff097210 */ /* 0x000fe400007fe4ff */
[----:B------:R-:W-:-:S04]  /*25d0*/  ISETP.GE.U32.AND P0, PT, R8, R3, PT ;  /* 0x000000030800720c */ /* 0x000fc80003f06070 */
[----:B------:R-:W-:-:S13]  /*25e0*/  ISETP.GE.AND.EX P0, PT, R9, R4, PT, P0 ;  /* 0x000000040900720c */ /* 0x000fda0003f06300 */
[----:B--2---:R-:W-:Y:S05]  /*25f0*/  @!P0 BRA `(.L_x_42) ;  /* 0xfffffffc00cc8947 */ /* 0x004fea000383ffff */
[----:B------:R-:W-:Y:S05]  /*2600*/  EXIT ;  /* 0x000000000000794d */ /* 0x000fea0003800000 */
        .weak           $__internal_0_$__cuda_sm20_div_s64
        .type           $__internal_0_$__cuda_sm20_div_s64,@function
        .size           $__internal_0_$__cuda_sm20_div_s64,($__internal_1_$__cuda_sm20_rem_s64 - $__internal_0_$__cuda_sm20_div_s64)
$__internal_0_$__cuda_sm20_div_s64:
[-C--:B------:R-:W-:Y:S01]  /*2610*/  IADD3 R16, P2, PT, RZ, -R19.reuse, RZ ;  /* 0x80000013ff107210 */ /* 0x080fe20007f5e0ff */
[----:B------:R-:W-:Y:S01]  /*2620*/  HFMA2 R27, -RZ, RZ, 0, 0 ;  /* 0x00000000ff1b7431 */ /* 0x000fe200000001ff */
[----:B------:R-:W-:Y:S02]  /*2630*/  ISETP.GE.AND P1, PT, R18, RZ, PT ;  /* 0x000000ff1200720c */ /* 0x000fe40003f26270 */
[----:B------:R-:W-:Y:S01]  /*2640*/  ISETP.GE.AND P4, PT, R20, RZ, PT ;  /* 0x000000ff1400720c */ /* 0x000fe20003f86270 */
[----:B------:R-:W-:Y:S01]  /*2650*/  IMAD.X R17, RZ, RZ, ~R18, P2 ;  /* 0x000000ffff117224 */ /* 0x000fe200010e0e12 */
[----:B------:R-:W-:-:S04]  /*2660*/  SEL R16, R16, R19, !P1 ;  /* 0x0000001310107207 */ /* 0x000fc80004800000 */
[----:B------:R-:W-:-:S04]  /*2670*/  SEL R17, R17, R18, !P1 ;  /* 0x0000001211117207 */ /* 0x000fc80004800000 */
[----:B------:R-:W0:Y:S08]  /*2680*/  I2F.U64.RP R21, R16 ;  /* 0x0000001000157312 */ /* 0x000e300000309000 */
[----:B0-----:R-:W0:Y:S02]  /*2690*/  MUFU.RCP R21, R21 ;  /* 0x0000001500157308 */ /* 0x001e240000001000 */
[----:B0-----:R-:W-:-:S06]  /*26a0*/  VIADD R21, R21, 0x1ffffffe ;  /* 0x1ffffffe15157836 */ /* 0x001fcc0000000000 */
[----:B------:R-:W0:Y:S02]  /*26b0*/  F2I.U64.TRUNC R24, R21 ;  /* 0x0000001500187311 */ /* 0x000e24000020d800 */
[----:B0-----:R-:W-:-:S04]  /*26c0*/  IMAD.WIDE.U32 R28, R24, R16, RZ ;  /* 0x00000010181c7225 */ /* 0x001fc800078e00ff */
[C---:B------:R-:W-:Y:S01]  /*26d0*/  IMAD R22, R24.reuse, R17, R29 ;  /* 0x0000001118167224 */ /* 0x040fe200078e021d */
[----:B------:R-:W-:Y:S01]  /*26e0*/  IADD3 R23, P1, PT, RZ, -R28, RZ ;  /* 0x8000001cff177210 */ /* 0x000fe20007f3e0ff */
[----:B------:R-:W-:Y:S02]  /*26f0*/  IMAD.MOV.U32 R29, RZ, RZ, R24 ;  /* 0x000000ffff1d7224 */ /* 0x000fe400078e0018 */
[----:B------:R-:W-:Y:S02]  /*2700*/  IMAD R22, R25, R16, R22 ;  /* 0x0000001019167224 */ /* 0x000fe400078e0216 */
[----:B------:R-:W-:-:S03]  /*2710*/  IMAD.HI.U32 R28, R24, R23, RZ ;  /* 0x00000017181c7227 */ /* 0x000fc600078e00ff */
[----:B------:R-:W-:-:S05]  /*2720*/  IADD3.X R22, PT, PT, RZ, ~R22, RZ, P1, !PT ;  /* 0x80000016ff167210 */ /* 0x000fca0000ffe4ff */
[----:B------:R-:W-:-:S04]  /*2730*/  IMAD.WIDE.U32 R28, P1, R24, R22, R28 ;  /* 0x00000016181c7225 */ /* 0x000fc8000782001c */
[C---:B------:R-:W-:Y:S02]  /*2740*/  IMAD R21, R25.reuse, R22, RZ ;  /* 0x0000001619157224 */ /* 0x040fe400078e02ff */
[----:B------:R-:W-:-:S04]  /*2750*/  IMAD.HI.U32 R23, P2, R25, R23, R28 ;  /* 0x0000001719177227 */ /* 0x000fc8000784001c */
[----:B------:R-:W-:Y:S01]  /*2760*/  IMAD.HI.U32 R22, R25, R22, RZ ;  /* 0x0000001619167227 */ /* 0x000fe200078e00ff */
[----:B------:R-:W-:-:S03]  /*2770*/  IADD3 R29, P3, PT, R21, R23, RZ ;  /* 0x00000017151d7210 */ /* 0x000fc60007f7e0ff */
[----:B------:R-:W-:Y:S01]  /*2780*/  IMAD.X R21, R22, 0x1, R25, P1 ;  /* 0x0000000116157824 */ /* 0x000fe200008e0619 */
[----:B------:R-:W-:Y:S01]  /*2790*/  IADD3 R25, P5, PT, RZ, -R26, RZ ;  /* 0x8000001aff197210 */ /* 0x000fe20007fbe0ff */
[----:B------:R-:W-:-:S03]  /*27a0*/  IMAD.WIDE.U32 R22, R29, R16, RZ ;  /* 0x000000101d167225 */ /* 0x000fc600078e00ff */
[----:B------:R-:W-:Y:S01]  /*27b0*/  IADD3.X R21, PT, PT, RZ, RZ, R21, P3, P2 ;  /* 0x000000ffff157210 */ /* 0x000fe20001fe4415 */
[----:B------:R-:W-:Y:S01]  /*27c0*/  IMAD R24, R29, R17, R23 ;  /* 0x000000111d187224 */ /* 0x000fe200078e0217 */
[----:B------:R-:W-:Y:S02]  /*27d0*/  IADD3 R22, P1, PT, RZ, -R22, RZ ;  /* 0x80000016ff167210 */ /* 0x000fe40007f3e0ff */
[----:B------:R-:W-:Y:S01]  /*27e0*/  SEL R25, R25, R26, !P4 ;  /* 0x0000001a19197207 */ /* 0x000fe20006000000 */
        /* <DEDUP_REMOVED lines=8> */
[----:B------:R-:W-:Y:S02]  /*2870*/  IMAD.X R22, RZ, RZ, ~R20, P5 ;  /* 0x000000ffff167224 */ /* 0x000fe400028e0e14 */
[----:B------:R-:W-:-:S03]  /*2880*/  IMAD.HI.U32 R26, R23, R25, RZ ;  /* 0x00000019171a7227 */ /* 0x000fc600078e00ff */
[-C--:B------:R-:W-:Y:S01]  /*2890*/  SEL R22, R22, R20.reuse, !P4 ;  /* 0x0000001416167207 */ /* 0x080fe20006000000 */
[----:B------:R-:W-:Y:S01]  /*28a0*/  IMAD.X R21, R24, 0x1, R21, P1 ;  /* 0x0000000118157824 */ /* 0x000fe200008e0615 */
[----:B------:R-:W-:-:S03]  /*28b0*/  LOP3.LUT R20, R18, R20, RZ, 0x3c, !PT ;  /* 0x0000001412147212 */ /* 0x000fc600078e3cff */
[----:B------:R-:W-:Y:S01]  /*28c0*/  IMAD.WIDE.U32 R26, R23, R22, R26 ;  /* 0x00000016171a7225 */ /* 0x000fe200078e001a */
[----:B------:R-:W-:-:S05]  /*28d0*/  IADD3.X R21, PT, PT, RZ, RZ, R21, P3, P2 ;  /* 0x000000ffff157210 */ /* 0x000fca0001fe4415 */
[----:B------:R-:W-:-:S04]  /*28e0*/  IMAD.HI.U32 R24, P1, R21, R25, R26 ;  /* 0x0000001915187227 */ /* 0x000fc8000782001a */
[CC--:B------:R-:W-:Y:S02]  /*28f0*/  IMAD R23, R21.reuse, R22.reuse, RZ ;  /* 0x0000001615177224 */ /* 0x0c0fe400078e02ff */
[----:B------:R-:W-:-:S03]  /*2900*/  IMAD.HI.U32 R21, R21, R22, RZ ;  /* 0x0000001615157227 */ /* 0x000fc600078e00ff */
[----:B------:R-:W-:Y:S01]  /*2910*/  IADD3 R23, P2, PT, R23, R24, RZ ;  /* 0x0000001817177210 */ /* 0x000fe20007f5e0ff */
[----:B------:R-:W-:-:S04]  /*2920*/  IMAD.X R21, RZ, RZ, R21, P1 ;  /* 0x000000ffff157224 */ /* 0x000fc800008e0615 */
[----:B------:R-:W-:-:S04]  /*2930*/  IMAD.WIDE.U32 R26, R23, R16, RZ ;  /* 0x00000010171a7225 */ /* 0x000fc800078e00ff */
[----:B------:R-:W-:Y:S01]  /*2940*/  IMAD.X R21, RZ, RZ, R21, P2 ;  /* 0x000000ffff157224 */ /* 0x000fe200010e0615 */
[----:B------:R-:W-:Y:S01]  /*2950*/  IADD3 R25, P2, PT, -R26, R25, RZ ;  /* 0x000000191a197210 */ /* 0x000fe20007f5e1ff */
[----:B------:R-:W-:-:S03]  /*2960*/  IMAD R24, R23, R17, R27 ;  /* 0x0000001117187224 */ /* 0x000fc600078e021b */
[-C--:B------:R-:W-:Y:S01]  /*2970*/  ISETP.GE.U32.AND P1, PT, R25, R16.reuse, PT ;  /* 0x000000101900720c */ /* 0x080fe20003f26070 */
[----:B------:R-:W-:-:S05]  /*2980*/  IMAD R24, R21, R16, R24 ;  /* 0x0000001015187224 */ /* 0x000fca00078e0218 */
[----:B------:R-:W-:Y:S02]  /*2990*/  IADD3.X R22, PT, PT, ~R24, R22, RZ, P2, !PT ;  /* 0x0000001618167210 */ /* 0x000fe400017fe5ff */
[-C--:B------:R-:W-:Y:S02]  /*29a0*/  IADD3 R26, P2, PT, R25, -R16.reuse, RZ ;  /* 0x80000010191a7210 */ /* 0x080fe40007f5e0ff */
[----:B------:R-:W-:Y:S02]  /*29b0*/  ISETP.GE.U32.AND.EX P1, PT, R22, R17, PT, P1 ;  /* 0x000000111600720c */ /* 0x000fe40003f26110 */
[----:B------:R-:W-:Y:S02]  /*29c0*/  IADD3 R24, P3, PT, R23, 0x1, RZ ;  /* 0x0000000117187810 */ /* 0x000fe40007f7e0ff */
[----:B------:R-:W-:Y:S01]  /*29d0*/  SEL R25, R26, R25, P1 ;  /* 0x000000191a197207 */ /* 0x000fe20000800000 */
[----:B------:R-:W-:Y:S01]  /*29e0*/  IMAD.X R26, R22, 0x1, ~R17, P2 ;  /* 0x00000001161a7824 */ /* 0x000fe200010e0e11 */
[----:B------:R-:W-:Y:S01]  /*29f0*/  SEL R24, R24, R23, P1 ;  /* 0x0000001718187207 */ /* 0x000fe20000800000 */
[----:B------:R-:W-:Y:S01]  /*2a00*/  IMAD.X R23, RZ, RZ, R21, P3 ;  /* 0x000000ffff177224 */ /* 0x000fe200018e0615 */
[----:B------:R-:W-:-:S02]  /*2a10*/  ISETP.GE.U32.AND P2, PT, R25, R16, PT ;  /* 0x000000101900720c */ /* 0x000fc40003f46070 */
[----:B------:R-:W-:Y:S02]  /*2a20*/  SEL R26, R26, R22, P1 ;  /* 0x000000161a1a7207 */ /* 0x000fe40000800000 */
[----:B------:R-:W-:Y:S01]  /*2a30*/  SEL R23, R23, R21, P1 ;  /* 0x0000001517177207 */ /* 0x000fe20000800000 */
[----:B------:R-:W-:Y:S01]  /*2a40*/  IMAD.MOV.U32 R21, RZ, RZ, 0x0 ;  /* 0x00000000ff157424 */ /* 0x000fe200078e00ff */
[----:B------:R-:W-:Y:S02]  /*2a50*/  IADD3 R16, P3, PT, R24, 0x1, RZ ;  /* 0x0000000118107810 */ /* 0x000fe40007f7e0ff */
[----:B------:R-:W-:Y:S02]  /*2a60*/  ISETP.GE.U32.AND.EX P1, PT, R26, R17, PT, P2 ;  /* 0x000000111a00720c */ /* 0x000fe40003f26120 */
[----:B------:R-:W-:Y:S02]  /*2a70*/  IADD3.X R17, PT, PT, RZ, R23, RZ, P3, !PT ;  /* 0x00000017ff117210 */ /* 0x000fe40001ffe4ff */
[----:B------:R-:W-:-:S02]  /*2a80*/  SEL R16, R16, R24, P1 ;  /* 0x0000001810107207 */ /* 0x000fc40000800000 */
[----:B------:R-:W-:Y:S02]  /*2a90*/  SEL R23, R17, R23, P1 ;  /* 0x0000001711177207 */ /* 0x000fe40000800000 */
[----:B------:R-:W-:Y:S02]  /*2aa0*/  IADD3 R17, P3, PT, RZ, -R16, RZ ;  /* 0x80000010ff117210 */ /* 0x000fe40007f7e0ff */
[----:B------:R-:W-:Y:S02]  /*2ab0*/  ISETP.NE.U32.AND P1, PT, R19, RZ, PT ;  /* 0x000000ff1300720c */ /* 0x000fe40003f25070 */
[----:B------:R-:W-:Y:S01]  /*2ac0*/  ISETP.GE.AND P2, PT, R20, RZ, PT ;  /* 0x000000ff1400720c */ /* 0x000fe20003f46270 */
[----:B------:R-:W-:Y:S01]  /*2ad0*/  IMAD.X R19, RZ, RZ, ~R23, P3 ;  /* 0x000000ffff137224 */ /* 0x000fe200018e0e17 */
[----:B------:R-:W-:Y:S02]  /*2ae0*/  MOV R20, R5 ;  /* 0x0000000500147202 */ /* 0x000fe40000000f00 */
[----:B------:R-:W-:-:S02]  /*2af0*/  ISETP.NE.AND.EX P1, PT, R18, RZ, PT, P1 ;  /* 0x000000ff1200720c */ /* 0x000fc40003f25310 */
[----:B------:R-:W-:Y:S02]  /*2b00*/  SEL R17, R17, R16, !P2 ;  /* 0x0000001011117207 */ /* 0x000fe40005000000 */
[----:B------:R-:W-:Y:S02]  /*2b10*/  SEL R19, R19, R23, !P2 ;  /* 0x0000001713137207 */ /* 0x000fe40005000000 */
[----:B------:R-:W-:Y:S02]  /*2b20*/  SEL R17, R17, 0xffffffff, P1 ;  /* 0xffffffff11117807 */ /* 0x000fe40000800000 */
[----:B------:R-:W-:Y:S01]  /*2b30*/  SEL R19, R19, 0xffffffff, P1 ;  /* 0xffffffff13137807 */ /* 0x000fe20000800000 */
[----:B------:R-:W-:Y:S06]  /*2b40*/  RET.REL.NODEC R20 `(_Z8solutionxxiPiPx) ;  /* 0xffffffd4142c7950 */ /* 0x000fec0003c3ffff */
        .weak           $__internal_1_$__cuda_sm20_rem_s64
        .type           $__internal_1_$__cuda_sm20_rem_s64,@function
        .size           $__internal_1_$__cuda_sm20_rem_s64,(.L_x_45 - $__internal_1_$__cuda_sm20_rem_s64)
$__internal_1_$__cuda_sm20_rem_s64:
[----:B------:R-:W0:Y:S01]  /*2b50*/  LDCU UR11, c[0x0][0x390] ;  /* 0x00007200ff0b77ac */ /* 0x000e220008000800 */
[----:B------:R-:W-:Y:S02]  /*2b60*/  UISETP.GE.AND UP0, UPT, UR7, URZ, UPT ;  /* 0x000000ff0700728c */ /* 0x000fe4000bf06270 */
[----:B0-----:R-:W-:-:S04]  /*2b70*/  UIADD3 UR4, UP1, UPT, URZ, -UR11, URZ ;  /* 0x8000000bff047290 */ /* 0x001fc8000ff3e0ff */
[----:B------:R-:W-:Y:S02]  /*2b80*/  UIADD3.X UR5, UPT, UPT, URZ, ~UR7, URZ, UP1, !UPT ;  /* 0x80000007ff057290 */ /* 0x000fe40008ffe4ff */
[----:B------:R-:W-:Y:S02]  /*2b90*/  USEL UR4, UR4, UR11, !UP0 ;  /* 0x0000000b04047287 */ /* 0x000fe4000c000000 */
[----:B------:R-:W-:-:S09]  /*2ba0*/  USEL UR5, UR5, UR7, !UP0 ;  /* 0x0000000705057287 */ /* 0x000fd2000c000000 */
[----:B------:R-:W0:Y:S08]  /*2bb0*/  I2F.U64.RP R9, UR4 ;  /* 0x0000000400097d12 */ /* 0x000e300008309000 */
[----:B0-----:R-:W0:Y:S02]  /*2bc0*/  MUFU.RCP R9, R9 ;  /* 0x0000000900097308 */ /* 0x001e240000001000 */
[----:B0-----:R-:W-:-:S06]  /*2bd0*/  IADD3 R10, PT, PT, R9, 0x1ffffffe, RZ ;  /* 0x1ffffffe090a7810 */ /* 0x001fcc0007ffe0ff */
[----:B------:R-:W0:Y:S02]  /*2be0*/  F2I.U64.TRUNC R10, R10 ;  /* 0x0000000a000a7311 */ /* 0x000e24000020d800 */
[----:B0-----:R-:W-:-:S04]  /*2bf0*/  IMAD.WIDE.U32 R14, R10, UR4, RZ ;  /* 0x000000040a0e7c25 */ /* 0x001fc8000f8e00ff */
[C---:B------:R-:W-:Y:S01]  /*2c00*/  IMAD R13, R10.reuse, UR5, R15 ;  /* 0x000000050a0d7c24 */ /* 0x040fe2000f8e020f */
[----:B------:R-:W-:Y:S02]  /*2c10*/  IADD3 R17, P0, PT, RZ, -R14, RZ ;  /* 0x8000000eff117210 */ /* 0x000fe40007f1e0ff */
[----:B------:R-:W-:Y:S01]  /*2c20*/  MOV R15, R10 ;  /* 0x0000000a000f7202 */ /* 0x000fe20000000f00 */
[----:B------:R-:W-:Y:S02]  /*2c30*/  IMAD R13, R11, UR4, R13 ;  /* 0x000000040b0d7c24 */ /* 0x000fe4000f8e020d */
[----:B------:R-:W-:-:S04]  /*2c40*/  IMAD.HI.U32 R14, R10, R17, RZ ;  /* 0x000000110a0e7227 */ /* 0x000fc800078e00ff */
[----:B------:R-:W-:-:S04]  /*2c50*/  IMAD.X R13, RZ, RZ, ~R13, P0 ;  /* 0x000000ffff0d7224 */ /* 0x000fc800000e0e0d */
[----:B------:R-:W-:-:S04]  /*2c60*/  IMAD.WIDE.U32 R14, P0, R10, R13, R14 ;  /* 0x0000000d0a0e7225 */ /* 0x000fc8000780000e */
[C---:B------:R-:W-:Y:S02]  /*2c70*/  IMAD R19, R11.reuse, R13, RZ ;  /* 0x0000000d0b137224 */ /* 0x040fe400078e02ff */
[----:B------:R-:W-:-:S04]  /*2c80*/  IMAD.HI.U32 R14, P1, R11, R17, R14 ;  /* 0x000000110b0e7227 */ /* 0x000fc8000782000e */
[----:B------:R-:W-:Y:S01]  /*2c90*/  IMAD.HI.U32 R9, R11, R13, RZ ;  /* 0x0000000d0b097227 */ /* 0x000fe200078e00ff */
[----:B------:R-:W-:-:S03]  /*2ca0*/  IADD3 R15, P2, PT, R19, R14, RZ ;  /* 0x0000000e130f7210 */ /* 0x000fc60007f5e0ff */
[----:B------:R-:W-:Y:S02]  /*2cb0*/  IMAD.X R9, R9, 0x1, R11, P0 ;  /* 0x0000000109097824 */ /* 0x000fe400000e060b */
[----:B------:R-:W-:-:S03]  /*2cc0*/  IMAD.WIDE.U32 R10, R15, UR4, RZ ;  /* 0x000000040f0a7c25 */ /* 0x000fc6000f8e00ff */
[----:B------:R-:W-:Y:S01]  /*2cd0*/  IADD3.X R9, PT, PT, RZ, RZ, R9, P2, P1 ;  /* 0x000000ffff097210 */ /* 0x000fe200017e2409 */
[----:B------:R-:W-:Y:S01]  /*2ce0*/  IMAD R14, R15, UR5, R11 ;  /* 0x000000050f0e7c24 */ /* 0x000fe2000f8e020b */
[----:B------:R-:W-:Y:S02]  /*2cf0*/  IADD3 R13, P0, PT, RZ, -R10, RZ ;  /* 0x8000000aff0d7210 */ /* 0x000fe40007f1e0ff */
[----:B------:R-:W-:Y:S01]  /*2d00*/  ISETP.GE.AND P1, PT, R5, RZ, PT ;  /* 0x000000ff0500720c */ /* 0x000fe20003f26270 */
[----:B------:R-:W-:Y:S01]  /*2d10*/  IMAD R10, R9, UR4, R14 ;  /* 0x00000004090a7c24 */ /* 0x000fe2000f8e020e */
[----:B------:R-:W-:Y:S01]  /*2d20*/  IADD3 R11, P4, PT, RZ, -R12, RZ ;  /* 0x8000000cff0b7210 */ /* 0x000fe20007f9e0ff */
[----:B------:R-:W-:-:S03]  /*2d30*/  IMAD.HI.U32 R14, R15, R13, RZ ;  /* 0x0000000d0f0e7227 */ /* 0x000fc600078e00ff */
[----:B------:R-:W-:Y:S01]  /*2d40*/  IADD3.X R10, PT, PT, RZ, ~R10, RZ, P0, !PT ;  /* 0x8000000aff0a7210 */ /* 0x000fe200007fe4ff */
[----:B------:R-:W-:Y:S01]  /*2d50*/  IMAD.X R16, RZ, RZ, ~R5, P4 ;  /* 0x000000ffff107224 */ /* 0x000fe200020e0e05 */
[----:B------:R-:W-:Y:S01]  /*2d60*/  SEL R12, R11, R12, !P1 ;  /* 0x0000000c0b0c7207 */ /* 0x000fe20004800000 */
[----:B------:R-:W-:Y:S02]  /*2d70*/  IMAD.MOV.U32 R11, RZ, RZ, RZ ;  /* 0x000000ffff0b7224 */ /* 0x000fe400078e00ff */
[----:B------:R-:W-:Y:S01]  /*2d80*/  IMAD.WIDE.U32 R14, P0, R15, R10, R14 ;  /* 0x0000000a0f0e7225 */ /* 0x000fe2000780000e */
[----:B------:R-:W-:-:S03]  /*2d90*/  SEL R16, R16, R5, !P1 ;  /* 0x0000000510107207 */ /* 0x000fc60004800000 */
[----:B------:R-:W-:-:S04]  /*2da0*/  IMAD.HI.U32 R13, P2, R9, R13, R14 ;  /* 0x0000000d090d7227 */ /* 0x000fc8000784000e */
[CC--:B------:R-:W-:Y:S02]  /*2db0*/  IMAD R14, R9.reuse, R10.reuse, RZ ;  /* 0x0000000a090e7224 */ /* 0x0c0fe400078e02ff */
[----:B------:R-:W-:-:S03]  /*2dc0*/  IMAD.HI.U32 R10, R9, R10, RZ ;  /* 0x0000000a090a7227 */ /* 0x000fc600078e00ff */
[----:B------:R-:W-:Y:S02]  /*2dd0*/  IADD3 R13, P3, PT, R14, R13, RZ ;  /* 0x0000000d0e0d7210 */ /* 0x000fe40007f7e0ff */
[----:B------:R-:W-:-:S03]  /*2de0*/  IADD3.X R9, PT, PT, R10, R9, RZ, P0, !PT ;  /* 0x000000090a097210 */ /* 0x000fc600007fe4ff */
[----:B------:R-:W-:Y:S01]  /*2df0*/  IMAD.HI.U32 R10, R13, R12, RZ ;  /* 0x0000000c0d0a7227 */ /* 0x000fe200078e00ff */
[----:B------:R-:W-:-:S03]  /*2e00*/  IADD3.X R9, PT, PT, RZ, RZ, R9, P3, P2 ;  /* 0x000000ffff097210 */ /* 0x000fc60001fe4409 */
[----:B------:R-:W-:-:S04]  /*2e10*/  IMAD.WIDE.U32 R10, R13, R16, R10 ;  /* 0x000000100d0a7225 */ /* 0x000fc800078e000a */
[C---:B------:R-:W-:Y:S02]  /*2e20*/  IMAD R13, R9.reuse, R16, RZ ;  /* 0x00000010090d7224 */ /* 0x040fe400078e02ff */
[----:B------:R-:W-:-:S04]  /*2e30*/  IMAD.HI.U32 R10, P0, R9, R12, R10 ;  /* 0x0000000c090a7227 */ /* 0x000fc8000780000a */
[----:B------:R-:W-:Y:S01]  /*2e40*/  IMAD.HI.U32 R5, R9, R16, RZ ;  /* 0x0000001009057227 */ /* 0x000fe200078e00ff */
[----:B------:R-:W-:-:S04]  /*2e50*/  IADD3 R9, P2, PT, R13, R10, RZ ;  /* 0x0000000a0d097210 */ /* 0x000fc80007f5e0ff */
[----:B------:R-:W-:Y:S01]  /*2e60*/  IADD3.X R5, PT, PT, R5, RZ, RZ, P0, !PT ;  /* 0x000000ff05057210 */ /* 0x000fe200007fe4ff */
[----:B------:R-:W-:-:S04]  /*2e70*/  IMAD.WIDE.U32 R10, R9, UR4, RZ ;  /* 0x00000004090a7c25 */ /* 0x000fc8000f8e00ff */
[----:B------:R-:W-:Y:S02]  /*2e80*/  IMAD.X R5, RZ, RZ, R5, P2 ;  /* 0x000000ffff057224 */ /* 0x000fe400010e0605 */
[----:B------:R-:W-:Y:S01]  /*2e90*/  IMAD R14, R9, UR5, R11 ;  /* 0x00000005090e7c24 */ /* 0x000fe2000f8e020b */
[----:B------:R-:W-:-:S03]  /*2ea0*/  IADD3 R11, P2, PT, -R10, R12, RZ ;  /* 0x0000000c0a0b7210 */ /* 0x000fc60007f5e1ff */
[----:B------:R-:W-:Y:S01]  /*2eb0*/  IMAD R5, R5, UR4, R14 ;  /* 0x0000000405057c24 */ /* 0x000fe2000f8e020e */
[----:B------:R-:W-:-:S04]  /*2ec0*/  ISETP.GE.U32.AND P0, PT, R11, UR4, PT ;  /* 0x000000040b007c0c */ /* 0x000fc8000bf06070 */
[----:B------:R-:W-:Y:S02]  /*2ed0*/  IADD3.X R10, PT, PT, ~R5, R16, RZ, P2, !PT ;  /* 0x00000010050a7210 */ /* 0x000fe400017fe5ff */
[----:B------:R-:W-:Y:S02]  /*2ee0*/  IADD3 R12, P2, PT, R11, -UR4, RZ ;  /* 0x800000040b0c7c10 */ /* 0x000fe4000ff5e0ff */
[C---:B------:R-:W-:Y:S02]  /*2ef0*/  ISETP.GE.U32.AND.EX P0, PT, R10.reuse, UR5, PT, P0 ;  /* 0x000000050a007c0c */ /* 0x040fe4000bf06100 */
[----:B------:R-:W-:Y:S02]  /*2f00*/  IADD3.X R9, PT, PT, R10, ~UR5, RZ, P2, !PT ;  /* 0x800000050a097c10 */ /* 0x000fe400097fe4ff */
[----:B------:R-:W-:Y:S02]  /*2f10*/  SEL R12, R12, R11, P0 ;  /* 0x0000000b0c0c7207 */ /* 0x000fe40000000000 */
[----:B------:R-:W-:-:S02]  /*2f20*/  SEL R9, R9, R10, P0 ;  /* 0x0000000a09097207 */ /* 0x000fc40000000000 */
[C---:B------:R-:W-:Y:S02]  /*2f30*/  ISETP.GE.U32.AND P0, PT, R12.reuse, UR4, PT ;  /* 0x000000040c007c0c */ /* 0x040fe4000bf06070 */
[----:B------:R-:W-:Y:S02]  /*2f40*/  IADD3 R5, P2, PT, R12, -UR4, RZ ;  /* 0x800000040c057c10 */ /* 0x000fe4000ff5e0ff */
[C---:B------:R-:W-:Y:S02]  /*2f50*/  ISETP.GE.U32.AND.EX P0, PT, R9.reuse, UR5, PT, P0 ;  /* 0x0000000509007c0c */ /* 0x040fe4000bf06100 */
[----:B------:R-:W-:Y:S02]  /*2f60*/  IADD3.X R10, PT, PT, R9, ~UR5, RZ, P2, !PT ;  /* 0x80000005090a7c10 */ /* 0x000fe400097fe4ff */
[----:B------:R-:W-:Y:S02]  /*2f70*/  SEL R5, R5, R12, P0 ;  /* 0x0000000c05057207 */ /* 0x000fe40000000000 */
[----:B------:R-:W-:-:S02]  /*2f80*/  SEL R10, R10, R9, P0 ;  /* 0x000000090a0a7207 */ /* 0x000fc40000000000 */
[-C--:B------:R-:W-:Y:S02]  /*2f90*/  IADD3 R12, P2, PT, RZ, -R5.reuse, RZ ;  /* 0x80000005ff0c7210 */ /* 0x080fe40007f5e0ff */
[----:B------:R-:W-:Y:S02]  /*2fa0*/  ISETP.NE.U32.AND P0, PT, RZ, UR11, PT ;  /* 0x0000000bff007c0c */ /* 0x000fe4000bf05070 */
[----:B------:R-:W-:Y:S01]  /*2fb0*/  SEL R5, R12, R5, !P1 ;  /* 0x000000050c057207 */ /* 0x000fe20004800000 */
[----:B------:R-:W-:Y:S01]  /*2fc0*/  IMAD.X R9, RZ, RZ, ~R10, P2 ;  /* 0x000000ffff097224 */ /* 0x000fe200010e0e0a */
[----:B------:R-:W-:-:S04]  /*2fd0*/  ISETP.NE.AND.EX P0, PT, RZ, UR7, PT, P0 ;  /* 0x00000007ff007c0c */ /* 0x000fc8000bf05300 */
[----:B------:R-:W-:Y:S01]  /*2fe0*/  SEL R10, R9, R10, !P1 ;  /* 0x0000000a090a7207 */ /* 0x000fe20004800000 */
[----:B------:R-:W-:Y:S01]  /*2ff0*/  HFMA2 R9, -RZ, RZ, 0, 0 ;  /* 0x00000000ff097431 */ /* 0x000fe200000001ff */
[----:B------:R-:W-:Y:S02]  /*3000*/  SEL R5, R5, 0xffffffff, P0 ;  /* 0xffffffff05057807 */ /* 0x000fe40000000000 */
[----:B------:R-:W-:Y:S01]  /*3010*/  SEL R10, R10, 0xffffffff, P0 ;  /* 0xffffffff0a0a7807 */ /* 0x000fe20000000000 */
[----:B------:R-:W-:Y:S06]  /*3020*/  RET.REL.NODEC R8 `(_Z8solutionxxiPiPx) ;  /* 0xffffffcc08f47950 */ /* 0x000fec0003c3ffff */
.L_x_43:
[----:B------:R-:W-:-:S00]  /*3030*/  BRA `(.L_x_43) ;  /* 0xfffffffc00fc7947 */ /* 0x000fc0000383ffff */
[----:B------:R-:W-:-:S00]  /*3040*/  NOP ;  /* 0x0000000000007918 */ /* 0x000fc00000000000 */
        /* <DEDUP_REMOVED lines=11> */
.L_x_45:


//--------------------- .nv.shared.reserved.0     --------------------------
	.section	.nv.shared.reserved.0,"aw",@nobits
	.weak		__nv_reservedSMEM_offset_0_alias
	.size		__nv_reservedSMEM_offset_0_alias, 0, 64
	.other		__nv_reservedSMEM_offset_0_alias,@"STO_CUDA_RESERVED_SHARED STV_DEFAULT"
__nv_reservedSMEM_offset_0_alias:
	.zero		0
	.zero		64


//--------------------- .nv.constant0._Z8solutionxxiPiPx --------------------------
	.section	.nv.constant0._Z8solutionxxiPiPx,"a",@progbits
	.sectionflags	@""
	.align	4
.nv.constant0._Z8solutionxxiPiPx:
	.zero		936


//--------------------- SYMBOLS --------------------------

	.type		.nv.reservedSmem.offset0,@object
	.size		.nv.reservedSmem.offset0,0x4
